//
// Generated by NVIDIA NVVM Compiler
//
// Compiler Build ID: CL-36424714
// Cuda compilation tools, release 13.0, V13.0.88
// Based on NVVM 20.0.0
//

.version 9.0
.target sm_100
.address_size 64

	// .globl	_Z26parallel_scan_fused_kernelPKfS0_Pfiiif
.extern .shared .align 16 .b8 shared_mem[];

.visible .entry _Z26parallel_scan_fused_kernelPKfS0_Pfiiif(
	.param .u64 .ptr .align 1 _Z26parallel_scan_fused_kernelPKfS0_Pfiiif_param_0,
	.param .u64 .ptr .align 1 _Z26parallel_scan_fused_kernelPKfS0_Pfiiif_param_1,
	.param .u64 .ptr .align 1 _Z26parallel_scan_fused_kernelPKfS0_Pfiiif_param_2,
	.param .u32 _Z26parallel_scan_fused_kernelPKfS0_Pfiiif_param_3,
	.param .u32 _Z26parallel_scan_fused_kernelPKfS0_Pfiiif_param_4,
	.param .u32 _Z26parallel_scan_fused_kernelPKfS0_Pfiiif_param_5,
	.param .f32 _Z26parallel_scan_fused_kernelPKfS0_Pfiiif_param_6
)
{
	.reg .pred 	%p<44>;
	.reg .b32 	%r<120>;
	.reg .b32 	%f<143>;
	.reg .b64 	%rd<15>;

	ld.param.u64 	%rd5, [_Z26parallel_scan_fused_kernelPKfS0_Pfiiif_param_0];
	ld.param.u64 	%rd4, [_Z26parallel_scan_fused_kernelPKfS0_Pfiiif_param_1];
	ld.param.u64 	%rd6, [_Z26parallel_scan_fused_kernelPKfS0_Pfiiif_param_2];
	ld.param.u32 	%r71, [_Z26parallel_scan_fused_kernelPKfS0_Pfiiif_param_3];
	ld.param.u32 	%r69, [_Z26parallel_scan_fused_kernelPKfS0_Pfiiif_param_4];
	ld.param.u32 	%r70, [_Z26parallel_scan_fused_kernelPKfS0_Pfiiif_param_5];
	cvta.to.global.u64 	%rd1, %rd6;
	cvta.to.global.u64 	%rd2, %rd5;
	mov.u32 	%r1, %ctaid.x;
	mov.u32 	%r2, %ctaid.y;
	setp.ge.s32 	%p1, %r1, %r71;
	setp.ge.s32 	%p2, %r2, %r70;
	or.pred  	%p3, %p1, %p2;
	@%p3 bra 	$L__BB0_58;
	setp.lt.s32 	%p4, %r69, 1;
	@%p4 bra 	$L__BB0_58;
	mov.u32 	%r3, %tid.x;
	shl.b32 	%r73, %r3, 2;
	mov.u32 	%r74, shared_mem;
	add.s32 	%r4, %r74, %r73;
	add.s32 	%r5, %r4, 1056;
	shl.b32 	%r75, %r3, 1;
	shl.b32 	%r76, %r3, 4;
	add.s32 	%r77, %r75, 2;
	and.b32  	%r6, %r3, 31;
	add.s32 	%r7, %r4, %r73;
	add.s32 	%r8, %r5, %r73;
	or.b32  	%r78, %r76, 8;
	add.s32 	%r9, %r74, %r78;
	add.s32 	%r10, %r9, %r78;
	shl.b32 	%r79, %r77, 3;
	add.s32 	%r45, %r9, 8;
	add.s32 	%r43, %r45, %r79;
	add.s32 	%r46, %r9, 1064;
	add.s32 	%r44, %r46, %r79;
	shl.b32 	%r80, %r3, 5;
	add.s32 	%r81, %r10, %r80;
	add.s32 	%r13, %r81, 16;
	shl.b32 	%r82, %r77, 4;
	add.s32 	%r39, %r43, %r82;
	add.s32 	%r15, %r81, 1072;
	add.s32 	%r40, %r44, %r82;
	shl.b32 	%r83, %r3, 6;
	or.b32  	%r84, %r83, 32;
	add.s32 	%r17, %r13, %r84;
	shl.b32 	%r85, %r77, 5;
	add.s32 	%r35, %r39, %r85;
	add.s32 	%r19, %r15, %r84;
	add.s32 	%r36, %r40, %r85;
	shl.b32 	%r86, %r3, 7;
	or.b32  	%r87, %r86, 64;
	add.s32 	%r21, %r17, %r87;
	shl.b32 	%r88, %r77, 6;
	add.s32 	%r31, %r35, %r88;
	add.s32 	%r23, %r19, %r87;
	add.s32 	%r32, %r36, %r88;
	shl.b32 	%r89, %r3, 8;
	or.b32  	%r90, %r89, 128;
	add.s32 	%r25, %r21, %r90;
	shl.b32 	%r91, %r77, 7;
	add.s32 	%r26, %r31, %r91;
	add.s32 	%r27, %r23, %r90;
	add.s32 	%r28, %r32, %r91;
	xor.b32  	%r92, %r89, -128;
	add.s32 	%r29, %r25, %r92;
	add.s32 	%r30, %r27, %r92;
	xor.b32  	%r93, %r86, -64;
	add.s32 	%r33, %r29, %r93;
	add.s32 	%r34, %r30, %r93;
	xor.b32  	%r94, %r83, -32;
	add.s32 	%r37, %r33, %r94;
	add.s32 	%r38, %r34, %r94;
	xor.b32  	%r95, %r80, -16;
	add.s32 	%r41, %r37, %r95;
	add.s32 	%r42, %r38, %r95;
	mul.lo.s32 	%r96, %r1, %r69;
	add.s32 	%r97, %r3, %r96;
	mad.lo.s32 	%r117, %r70, %r97, %r2;
	shl.b32 	%r48, %r70, 8;
	add.s32 	%r98, %r96, -1;
	mad.lo.s32 	%r116, %r70, %r98, %r2;
	cvta.to.global.u64 	%rd3, %rd4;
	mov.b32 	%r119, 0;
	mov.u32 	%r118, %r69;
$L__BB0_3:
	min.s32 	%r54, %r118, 256;
	setp.ge.s32 	%p5, %r3, %r54;
	@%p5 bra 	$L__BB0_5;
	mul.wide.s32 	%rd7, %r117, 4;
	add.s64 	%rd8, %rd2, %rd7;
	ld.global.nc.f32 	%f26, [%rd8];
	st.shared.f32 	[%r4], %f26;
	add.s64 	%rd9, %rd3, %rd7;
	ld.global.nc.f32 	%f132, [%rd9];
	bra.uni 	$L__BB0_6;
$L__BB0_5:
	mov.b32 	%r99, 1065353216;
	st.shared.u32 	[%r4], %r99;
	mov.f32 	%f132, 0f00000000;
$L__BB0_6:
	st.shared.f32 	[%r5], %f132;
	bar.sync 	0;
	setp.gt.s32 	%p6, %r118, 32;
	@%p6 bra 	$L__BB0_20;
	@%p5 bra 	$L__BB0_19;
	setp.eq.s32 	%p24, %r6, 0;
	ld.shared.f32 	%f135, [%r4];
	ld.shared.f32 	%f136, [%r4+1056];
	mov.b32 	%r106, %f135;
	shfl.sync.up.b32	%r55|%p25, %r106, 1, 0, -1;
	mov.b32 	%r107, %f136;
	shfl.sync.up.b32	%r56|%p26, %r107, 1, 0, -1;
	@%p24 bra 	$L__BB0_10;
	mov.b32 	%f117, %r56;
	mov.b32 	%f118, %r55;
	fma.rn.f32 	%f136, %f135, %f117, %f136;
	mul.f32 	%f135, %f135, %f118;
$L__BB0_10:
	setp.lt.u32 	%p27, %r6, 2;
	mov.b32 	%r108, %f135;
	shfl.sync.up.b32	%r57|%p28, %r108, 2, 0, -1;
	mov.b32 	%r109, %f136;
	shfl.sync.up.b32	%r58|%p29, %r109, 2, 0, -1;
	@%p27 bra 	$L__BB0_12;
	mov.b32 	%f119, %r58;
	mov.b32 	%f120, %r57;
	fma.rn.f32 	%f136, %f135, %f119, %f136;
	mul.f32 	%f135, %f135, %f120;
$L__BB0_12:
	setp.lt.u32 	%p30, %r6, 4;
	mov.b32 	%r110, %f135;
	shfl.sync.up.b32	%r59|%p31, %r110, 4, 0, -1;
	mov.b32 	%r111, %f136;
	shfl.sync.up.b32	%r60|%p32, %r111, 4, 0, -1;
	@%p30 bra 	$L__BB0_14;
	mov.b32 	%f121, %r60;
	mov.b32 	%f122, %r59;
	fma.rn.f32 	%f136, %f135, %f121, %f136;
	mul.f32 	%f135, %f135, %f122;
$L__BB0_14:
	setp.lt.u32 	%p33, %r6, 8;
	mov.b32 	%r112, %f135;
	shfl.sync.up.b32	%r61|%p34, %r112, 8, 0, -1;
	mov.b32 	%r113, %f136;
	shfl.sync.up.b32	%r62|%p35, %r113, 8, 0, -1;
	@%p33 bra 	$L__BB0_16;
	mov.b32 	%f123, %r62;
	mov.b32 	%f124, %r61;
	fma.rn.f32 	%f136, %f135, %f123, %f136;
	mul.f32 	%f135, %f135, %f124;
$L__BB0_16:
	setp.lt.u32 	%p36, %r6, 16;
	mov.b32 	%r114, %f135;
	shfl.sync.up.b32	%r63|%p37, %r114, 16, 0, -1;
	mov.b32 	%r115, %f136;
	shfl.sync.up.b32	%r64|%p38, %r115, 16, 0, -1;
	@%p36 bra 	$L__BB0_18;
	mov.b32 	%f125, %r64;
	mov.b32 	%f126, %r63;
	fma.rn.f32 	%f136, %f135, %f125, %f136;
	mul.f32 	%f135, %f135, %f126;
$L__BB0_18:
	st.shared.f32 	[%r4], %f135;
	st.shared.f32 	[%r4+1056], %f136;
$L__BB0_19:
	bar.sync 	0;
	bra.uni 	$L__BB0_53;
$L__BB0_20:
	setp.gt.u32 	%p7, %r3, 127;
	bar.sync 	0;
	@%p7 bra 	$L__BB0_22;
	ld.shared.v2.f32 	{%f27, %f28}, [%r7];
	mul.f32 	%f29, %f27, %f28;
	ld.shared.v2.f32 	{%f30, %f31}, [%r8];
	fma.rn.f32 	%f32, %f28, %f30, %f31;
	st.shared.f32 	[%r7+4], %f29;
	st.shared.f32 	[%r8+4], %f32;
$L__BB0_22:
	setp.gt.u32 	%p8, %r3, 63;
	bar.sync 	0;
	@%p8 bra 	$L__BB0_24;
	ld.shared.f32 	%f33, [%r9+-4];
	ld.shared.f32 	%f34, [%r9+4];
	mul.f32 	%f35, %f33, %f34;
	ld.shared.f32 	%f36, [%r9+1052];
	ld.shared.f32 	%f37, [%r9+1060];
	fma.rn.f32 	%f38, %f34, %f36, %f37;
	st.shared.f32 	[%r9+4], %f35;
	st.shared.f32 	[%r9+1060], %f38;
$L__BB0_24:
	setp.gt.u32 	%p9, %r3, 31;
	bar.sync 	0;
	@%p9 bra 	$L__BB0_26;
	ld.shared.f32 	%f39, [%r10+-4];
	ld.shared.f32 	%f40, [%r43+-4];
	mul.f32 	%f41, %f39, %f40;
	ld.shared.f32 	%f42, [%r10+1052];
	ld.shared.f32 	%f43, [%r44+-4];
	fma.rn.f32 	%f44, %f40, %f42, %f43;
	st.shared.f32 	[%r43+-4], %f41;
	st.shared.f32 	[%r44+-4], %f44;
$L__BB0_26:
	setp.gt.u32 	%p10, %r3, 15;
	bar.sync 	0;
	@%p10 bra 	$L__BB0_28;
	ld.shared.f32 	%f45, [%r13+-4];
	ld.shared.f32 	%f46, [%r39+-4];
	mul.f32 	%f47, %f45, %f46;
	ld.shared.f32 	%f48, [%r15+-4];
	ld.shared.f32 	%f49, [%r40+-4];
	fma.rn.f32 	%f50, %f46, %f48, %f49;
	st.shared.f32 	[%r39+-4], %f47;
	st.shared.f32 	[%r40+-4], %f50;
$L__BB0_28:
	setp.gt.u32 	%p11, %r3, 7;
	bar.sync 	0;
	@%p11 bra 	$L__BB0_30;
	ld.shared.f32 	%f51, [%r17+-4];
	ld.shared.f32 	%f52, [%r35+-4];
	mul.f32 	%f53, %f51, %f52;
	ld.shared.f32 	%f54, [%r19+-4];
	ld.shared.f32 	%f55, [%r36+-4];
	fma.rn.f32 	%f56, %f52, %f54, %f55;
	st.shared.f32 	[%r35+-4], %f53;
	st.shared.f32 	[%r36+-4], %f56;
$L__BB0_30:
	setp.gt.u32 	%p12, %r3, 3;
	bar.sync 	0;
	@%p12 bra 	$L__BB0_32;
	ld.shared.f32 	%f57, [%r21+-4];
	ld.shared.f32 	%f58, [%r31+-4];
	mul.f32 	%f59, %f57, %f58;
	ld.shared.f32 	%f60, [%r23+-4];
	ld.shared.f32 	%f61, [%r32+-4];
	fma.rn.f32 	%f62, %f58, %f60, %f61;
	st.shared.f32 	[%r31+-4], %f59;
	st.shared.f32 	[%r32+-4], %f62;
$L__BB0_32:
	setp.gt.u32 	%p13, %r3, 1;
	bar.sync 	0;
	@%p13 bra 	$L__BB0_34;
	ld.shared.f32 	%f63, [%r25+-4];
	ld.shared.f32 	%f64, [%r26+-4];
	mul.f32 	%f65, %f63, %f64;
	ld.shared.f32 	%f66, [%r27+-4];
	ld.shared.f32 	%f67, [%r28+-4];
	fma.rn.f32 	%f68, %f64, %f66, %f67;
	st.shared.f32 	[%r26+-4], %f65;
	st.shared.f32 	[%r28+-4], %f68;
$L__BB0_34:
	setp.ne.s32 	%p14, %r3, 0;
	bar.sync 	0;
	@%p14 bra 	$L__BB0_36;
	mov.b32 	%r100, 1065353216;
	st.shared.u32 	[shared_mem+1020], %r100;
	mov.b32 	%r101, 0;
	st.shared.u32 	[shared_mem+2076], %r101;
$L__BB0_36:
	bar.sync 	0;
	@%p14 bra 	$L__BB0_38;
	ld.shared.f32 	%f69, [shared_mem+508];
	ld.shared.f32 	%f70, [shared_mem+1564];
	ld.shared.f32 	%f71, [shared_mem+1020];
	st.shared.f32 	[shared_mem+508], %f71;
	ld.shared.f32 	%f72, [shared_mem+2076];
	st.shared.f32 	[shared_mem+1564], %f72;
	mul.f32 	%f73, %f69, %f71;
	st.shared.f32 	[shared_mem+1020], %f73;
	fma.rn.f32 	%f74, %f69, %f72, %f70;
	st.shared.f32 	[shared_mem+2076], %f74;
$L__BB0_38:
	bar.sync 	0;
	@%p13 bra 	$L__BB0_40;
	ld.shared.f32 	%f75, [%r25+-4];
	ld.shared.f32 	%f76, [%r27+-4];
	ld.shared.f32 	%f77, [%r26+-4];
	st.shared.f32 	[%r25+-4], %f77;
	ld.shared.f32 	%f78, [%r28+-4];
	st.shared.f32 	[%r27+-4], %f78;
	mul.f32 	%f79, %f75, %f77;
	st.shared.f32 	[%r26+-4], %f79;
	fma.rn.f32 	%f80, %f75, %f78, %f76;
	st.shared.f32 	[%r28+-4], %f80;
$L__BB0_40:
	bar.sync 	0;
	@%p12 bra 	$L__BB0_42;
	ld.shared.f32 	%f81, [%r29+-4];
	ld.shared.f32 	%f82, [%r30+-4];
	ld.shared.f32 	%f83, [%r31+-4];
	st.shared.f32 	[%r29+-4], %f83;
	ld.shared.f32 	%f84, [%r32+-4];
	st.shared.f32 	[%r30+-4], %f84;
	mul.f32 	%f85, %f81, %f83;
	st.shared.f32 	[%r31+-4], %f85;
	fma.rn.f32 	%f86, %f81, %f84, %f82;
	st.shared.f32 	[%r32+-4], %f86;
$L__BB0_42:
	bar.sync 	0;
	@%p11 bra 	$L__BB0_44;
	ld.shared.f32 	%f87, [%r33+-4];
	ld.shared.f32 	%f88, [%r34+-4];
	ld.shared.f32 	%f89, [%r35+-4];
	st.shared.f32 	[%r33+-4], %f89;
	ld.shared.f32 	%f90, [%r36+-4];
	st.shared.f32 	[%r34+-4], %f90;
	mul.f32 	%f91, %f87, %f89;
	st.shared.f32 	[%r35+-4], %f91;
	fma.rn.f32 	%f92, %f87, %f90, %f88;
	st.shared.f32 	[%r36+-4], %f92;
$L__BB0_44:
	bar.sync 	0;
	@%p10 bra 	$L__BB0_46;
	ld.shared.f32 	%f93, [%r37+-4];
	ld.shared.f32 	%f94, [%r38+-4];
	ld.shared.f32 	%f95, [%r39+-4];
	st.shared.f32 	[%r37+-4], %f95;
	ld.shared.f32 	%f96, [%r40+-4];
	st.shared.f32 	[%r38+-4], %f96;
	mul.f32 	%f97, %f93, %f95;
	st.shared.f32 	[%r39+-4], %f97;
	fma.rn.f32 	%f98, %f93, %f96, %f94;
	st.shared.f32 	[%r40+-4], %f98;
$L__BB0_46:
	bar.sync 	0;
	@%p9 bra 	$L__BB0_48;
	ld.shared.f32 	%f99, [%r41+-4];
	ld.shared.f32 	%f100, [%r42+-4];
	ld.shared.f32 	%f101, [%r43+-4];
	st.shared.f32 	[%r41+-4], %f101;
	ld.shared.f32 	%f102, [%r44+-4];
	st.shared.f32 	[%r42+-4], %f102;
	mul.f32 	%f103, %f99, %f101;
	st.shared.f32 	[%r43+-4], %f103;
	fma.rn.f32 	%f104, %f99, %f102, %f100;
	st.shared.f32 	[%r44+-4], %f104;
$L__BB0_48:
	setp.gt.u32 	%p21, %r3, 63;
	bar.sync 	0;
	@%p21 bra 	$L__BB0_50;
	shl.b32 	%r102, %r3, 4;
	xor.b32  	%r103, %r102, -8;
	add.s32 	%r104, %r41, %r103;
	ld.shared.f32 	%f105, [%r104+-4];
	add.s32 	%r105, %r42, %r103;
	ld.shared.f32 	%f106, [%r105+-4];
	ld.shared.f32 	%f107, [%r45+-4];
	st.shared.f32 	[%r104+-4], %f107;
	ld.shared.f32 	%f108, [%r46+-4];
	st.shared.f32 	[%r105+-4], %f108;
	mul.f32 	%f109, %f105, %f107;
	st.shared.f32 	[%r45+-4], %f109;
	fma.rn.f32 	%f110, %f105, %f108, %f106;
	st.shared.f32 	[%r46+-4], %f110;
$L__BB0_50:
	setp.gt.u32 	%p22, %r3, 127;
	bar.sync 	0;
	@%p22 bra 	$L__BB0_52;
	ld.shared.v2.f32 	{%f111, %f112}, [%r7];
	ld.shared.v2.f32 	{%f113, %f114}, [%r8];
	mul.f32 	%f115, %f111, %f112;
	st.shared.v2.f32 	[%r7], {%f112, %f115};
	fma.rn.f32 	%f116, %f111, %f114, %f113;
	st.shared.v2.f32 	[%r8], {%f114, %f116};
$L__BB0_52:
	bar.sync 	0;
$L__BB0_53:
	setp.ge.s32 	%p39, %r3, %r54;
	setp.eq.s32 	%p40, %r119, 0;
	or.pred  	%p41, %p40, %p39;
	@%p41 bra 	$L__BB0_55;
	mul.wide.s32 	%rd10, %r116, 4;
	add.s64 	%rd11, %rd2, %rd10;
	ld.global.nc.f32 	%f127, [%rd11];
	add.s64 	%rd12, %rd1, %rd10;
	ld.global.f32 	%f128, [%rd12];
	ld.shared.f32 	%f129, [%r5];
	fma.rn.f32 	%f130, %f127, %f129, %f128;
	st.shared.f32 	[%r5], %f130;
$L__BB0_55:
	bar.sync 	0;
	@%p39 bra 	$L__BB0_57;
	ld.shared.f32 	%f131, [%r5];
	mul.wide.s32 	%rd13, %r117, 4;
	add.s64 	%rd14, %rd1, %rd13;
	st.global.f32 	[%rd14], %f131;
$L__BB0_57:
	add.s32 	%r119, %r119, 256;
	add.s32 	%r118, %r118, -256;
	add.s32 	%r117, %r117, %r48;
	add.s32 	%r116, %r116, %r48;
	setp.lt.s32 	%p43, %r119, %r69;
	@%p43 bra 	$L__BB0_3;
$L__BB0_58:
	ret;

}


// ===== COMPILED SASS (sm_100) =====

	.target	sm_100

	.elftype	@"ET_EXEC"


//--------------------- .note.nv.tkinfo           --------------------------
	.section	.note.nv.tkinfo,"",@"SHT_NOTE"
	.sectionflags	@"SHF_NOTE_NV_TKINFO"
	.tkinfo
        /*0018*/ 	.word	0x00000002
        /*0030*/ 	.string	""
        /*0030*/ 	.string	"ptxas"
        /*0030*/ 	.string	"Cuda compilation tools, release 13.0, V13.0.88"
        /*0030*/ 	.string	"Build cuda_13.0.r13.0/compiler.36424714_0"
        /*0030*/ 	.string	"-arch sm_100 -m 64 "



//--------------------- .note.nv.cuinfo           --------------------------
	.section	.note.nv.cuinfo,"",@"SHT_NOTE"
	.sectionflags	@"SHF_NOTE_NV_CUINFO"
        /*0018*/ 	.short	0x0002
        /*001a*/ 	.short	0x0064
        /*001c*/ 	.short	0x0082
	.zero		2


//--------------------- .nv.info                  --------------------------
	.section	.nv.info,"",@"SHT_CUDA_INFO"
	.align	4


	//----- nvinfo : EIATTR_REGCOUNT
	.align		4
        /*0000*/ 	.byte	0x04, 0x2f
        /*0002*/ 	.short	(.L_1 - .L_0)
	.align		4
.L_0:
        /*0004*/ 	.word	index@(_Z26parallel_scan_fused_kernelPKfS0_Pfiiif)
        /*0008*/ 	.word	0x0000001d


	//----- nvinfo : EIATTR_FRAME_SIZE
	.align		4
.L_1:
        /*000c*/ 	.byte	0x04, 0x11
        /*000e*/ 	.short	(.L_3 - .L_2)
	.align		4
.L_2:
        /*0010*/ 	.word	index@(_Z26parallel_scan_fused_kernelPKfS0_Pfiiif)
        /*0014*/ 	.word	0x00000000


	//----- nvinfo : EIATTR_MIN_STACK_SIZE
	.align		4
.L_3:
        /*0018*/ 	.byte	0x04, 0x12
        /*001a*/ 	.short	(.L_5 - .L_4)
	.align		4
.L_4:
        /*001c*/ 	.word	index@(_Z26parallel_scan_fused_kernelPKfS0_Pfiiif)
        /*0020*/ 	.word	0x00000000
.L_5:


//--------------------- .nv.compat                --------------------------
	.section	.nv.compat,"",@"SHT_CUDA_COMPAT_INFO"
	.align	4
        /*0000*/ 	.byte	0x02, 0x09, 0x00, 0x00, 0x02, 0x02, 0x01, 0x00, 0x02, 0x05, 0x05, 0x00, 0x03, 0x07, 0x01, 0x01
        /*0010*/ 	.byte	0x02, 0x03, 0x00, 0x00, 0x02, 0x06, 0x01, 0x00, 0x04, 0x0b, 0x08, 0x00, 0x09, 0x00, 0x00, 0x00
        /*0020*/ 	.byte	0x00, 0x00, 0x00, 0x00


//--------------------- .nv.info._Z26parallel_scan_fused_kernelPKfS0_Pfiiif --------------------------
	.section	.nv.info._Z26parallel_scan_fused_kernelPKfS0_Pfiiif,"",@"SHT_CUDA_INFO"
	.sectionflags	@""
	.align	4


	//----- nvinfo : EIATTR_CUDA_API_VERSION
	.align		4
        /*0000*/ 	.byte	0x04, 0x37
        /*0002*/ 	.short	(.L_7 - .L_6)
.L_6:
        /*0004*/ 	.word	0x00000082


	//----- nvinfo : EIATTR_KPARAM_INFO
	.align		4
.L_7:
        /*0008*/ 	.byte	0x04, 0x17
        /*000a*/ 	.short	(.L_9 - .L_8)
.L_8:
        /*000c*/ 	.word	0x00000000
        /*0010*/ 	.short	0x0006
        /*0012*/ 	.short	0x0024
        /*0014*/ 	.byte	0x00, 0xf0, 0x11, 0x00


	//----- nvinfo : EIATTR_KPARAM_INFO
	.align		4
.L_9:
        /*0018*/ 	.byte	0x04, 0x17
        /*001a*/ 	.short	(.L_11 - .L_10)
.L_10:
        /*001c*/ 	.word	0x00000000
        /*0020*/ 	.short	0x0005
        /*0022*/ 	.short	0x0020
        /*0024*/ 	.byte	0x00, 0xf0, 0x11, 0x00


	//----- nvinfo : EIATTR_KPARAM_INFO
	.align		4
.L_11:
        /*0028*/ 	.byte	0x04, 0x17
        /*002a*/ 	.short	(.L_13 - .L_12)
.L_12:
        /*002c*/ 	.word	0x00000000
        /*0030*/ 	.short	0x0004
        /*0032*/ 	.short	0x001c
        /*0034*/ 	.byte	0x00, 0xf0, 0x11, 0x00


	//----- nvinfo : EIATTR_KPARAM_INFO
	.align		4
.L_13:
        /*0038*/ 	.byte	0x04, 0x17
        /*003a*/ 	.short	(.L_15 - .L_14)
.L_14:
        /*003c*/ 	.word	0x00000000
        /*0040*/ 	.short	0x0003
        /*0042*/ 	.short	0x0018
        /*0044*/ 	.byte	0x00, 0xf0, 0x11, 0x00


	//----- nvinfo : EIATTR_KPARAM_INFO
	.align		4
.L_15:
        /*0048*/ 	.byte	0x04, 0x17
        /*004a*/ 	.short	(.L_17 - .L_16)
.L_16:
        /*004c*/ 	.word	0x00000000
        /*0050*/ 	.short	0x0002
        /*0052*/ 	.short	0x0010
        /*0054*/ 	.byte	0x00, 0xf5, 0x21, 0x00


	//----- nvinfo : EIATTR_KPARAM_INFO
	.align		4
.L_17:
        /*0058*/ 	.byte	0x04, 0x17
        /*005a*/ 	.short	(.L_19 - .L_18)
.L_18:
        /*005c*/ 	.word	0x00000000
        /*0060*/ 	.short	0x0001
        /*0062*/ 	.short	0x0008
        /*0064*/ 	.byte	0x00, 0xf5, 0x21, 0x00


	//----- nvinfo : EIATTR_KPARAM_INFO
	.align		4
.L_19:
        /*0068*/ 	.byte	0x04, 0x17
        /*006a*/ 	.short	(.L_21 - .L_20)
.L_20:
        /*006c*/ 	.word	0x00000000
        /*0070*/ 	.short	0x0000
        /*0072*/ 	.short	0x0000
        /*0074*/ 	.byte	0x00, 0xf5, 0x21, 0x00


	//----- nvinfo : EIATTR_SPARSE_MMA_MASK
	.align		4
.L_21:
        /*0078*/ 	.byte	0x03, 0x50
        /*007a*/ 	.short	0x0000


	//----- nvinfo : EIATTR_MAXREG_COUNT
	.align		4
        /*007c*/ 	.byte	0x03, 0x1b
        /*007e*/ 	.short	0x00ff


	//----- nvinfo : EIATTR_NUM_BARRIERS
	.align		4
        /*0080*/ 	.byte	0x02, 0x4c
        /*0082*/ 	.byte	0x01
	.zero		1


	//----- nvinfo : EIATTR_MERCURY_ISA_VERSION
	.align		4
        /*0084*/ 	.byte	0x03, 0x5f
        /*0086*/ 	.short	0x0101


	//----- nvinfo : EIATTR_COOP_GROUP_MASK_REGIDS
	.align		4
        /*0088*/ 	.byte	0x04, 0x29
        /*008a*/ 	.short	(.L_23 - .L_22)


	//   ....[0]....
.L_22:
        /*008c*/ 	.word	0xffffffff


	//   ....[1]....
        /*0090*/ 	.word	0xffffffff


	//   ....[2]....
        /*0094*/ 	.word	0xffffffff


	//   ....[3]....
        /*0098*/ 	.word	0xffffffff


	//   ....[4]....
        /*009c*/ 	.word	0xffffffff


	//   ....[5]....
        /*00a0*/ 	.word	0xffffffff


	//   ....[6]....
        /*00a4*/ 	.word	0xffffffff


	//   ....[7]....
        /*00a8*/ 	.word	0xffffffff


	//   ....[8]....
        /*00ac*/ 	.word	0xffffffff


	//   ....[9]....
        /*00b0*/ 	.word	0xffffffff


	//   ....[10]....
        /*00b4*/ 	.word	0x05000012


	//   ....[11]....
        /*00b8*/ 	.word	0x05000012


	//   ....[12]....
        /*00bc*/ 	.word	0x05000012


	//   ....[13]....
        /*00c0*/ 	.word	0x05000012


	//   ....[14]....
        /*00c4*/ 	.word	0x05000012


	//   ....[15]....
        /*00c8*/ 	.word	0x05000012


	//   ....[16]....
        /*00cc*/ 	.word	0x05000012


	//   ....[17]....
        /*00d0*/ 	.word	0x05000012


	//   ....[18]....
        /*00d4*/ 	.word	0x05000012


	//   ....[19]....
        /*00d8*/ 	.word	0x05000012


	//----- nvinfo : EIATTR_COOP_GROUP_INSTR_OFFSETS
	.align		4
.L_23:
        /*00dc*/ 	.byte	0x04, 0x28
        /*00de*/ 	.short	(.L_25 - .L_24)


	//   ....[0]....
.L_24:
        /*00e0*/ 	.word	0x00000450


	//   ....[1]....
        /*00e4*/ 	.word	0x00000480


	//   ....[2]....
        /*00e8*/ 	.word	0x000004f0


	//   ....[3]....
        /*00ec*/ 	.word	0x00000500


	//   ....[4]....
        /*00f0*/ 	.word	0x00000550


	//   ....[5]....
        /*00f4*/ 	.word	0x00000560


	//   ....[6]....
        /*00f8*/ 	.word	0x000005b0


	//   ....[7]....
        /*00fc*/ 	.word	0x000005c0


	//   ....[8]....
        /*0100*/ 	.word	0x00000610


	//   ....[9]....
        /*0104*/ 	.word	0x00000620


	//   ....[10]....
        /*0108*/ 	.word	0x000014f0


	//   ....[11]....
        /*010c*/ 	.word	0x00001550


	//   ....[12]....
        /*0110*/ 	.word	0x000015f0


	//   ....[13]....
        /*0114*/ 	.word	0x00001640


	//   ....[14]....
        /*0118*/ 	.word	0x000016d0


	//   ....[15]....
        /*011c*/ 	.word	0x00001720


	//   ....[16]....
        /*0120*/ 	.word	0x000017b0


	//   ....[17]....
        /*0124*/ 	.word	0x00001800


	//   ....[18]....
        /*0128*/ 	.word	0x00001890


	//   ....[19]....
        /*012c*/ 	.word	0x000018e0


	//----- nvinfo : EIATTR_VRC_CTA_INIT_COUNT
	.align		4
.L_25:
        /*0130*/ 	.byte	0x02, 0x4a
	.zero		1
	.zero		1


	//----- nvinfo : EIATTR_EXIT_INSTR_OFFSETS
	.align		4
        /*0134*/ 	.byte	0x04, 0x1c
        /*0136*/ 	.short	(.L_27 - .L_26)


	//   ....[0]....
.L_26:
        /*0138*/ 	.word	0x00000070


	//   ....[1]....
        /*013c*/ 	.word	0x000000a0


	//   ....[2]....
        /*0140*/ 	.word	0x00001470


	//----- nvinfo : EIATTR_CRS_STACK_SIZE
	.align		4
.L_27:
        /*0144*/ 	.byte	0x04, 0x1e
        /*0146*/ 	.short	(.L_29 - .L_28)
.L_28:
        /*0148*/ 	.word	0x00000000


	//----- nvinfo : EIATTR_CBANK_PARAM_SIZE
	.align		4
.L_29:
        /*014c*/ 	.byte	0x03, 0x19
        /*014e*/ 	.short	0x0028


	//----- nvinfo : EIATTR_PARAM_CBANK
	.align		4
        /*0150*/ 	.byte	0x04, 0x0a
        /*0152*/ 	.short	(.L_31 - .L_30)
	.align		4
.L_30:
        /*0154*/ 	.word	index@(.nv.constant0._Z26parallel_scan_fused_kernelPKfS0_Pfiiif)
        /*0158*/ 	.short	0x0380
        /*015a*/ 	.short	0x0028


	//----- nvinfo : EIATTR_SW_WAR
	.align		4
.L_31:
        /*015c*/ 	.byte	0x04, 0x36
        /*015e*/ 	.short	(.L_33 - .L_32)
.L_32:
        /*0160*/ 	.word	0x00000008
.L_33:


//--------------------- .nv.callgraph             --------------------------
	.section	.nv.callgraph,"",@"SHT_CUDA_CALLGRAPH"
	.align	4
	.sectionentsize	8
	.align		4
        /*0000*/ 	.word	0x00000000
	.align		4
        /*0004*/ 	.word	0xffffffff
	.align		4
        /*0008*/ 	.word	0x00000000
	.align		4
        /*000c*/ 	.word	0xfffffffe
	.align		4
        /*0010*/ 	.word	0x00000000
	.align		4
        /*0014*/ 	.word	0xfffffffd
	.align		4
        /*0018*/ 	.word	0x00000000
	.align		4
        /*001c*/ 	.word	0xfffffffc


//--------------------- .text._Z26parallel_scan_fused_kernelPKfS0_Pfiiif --------------------------
	.section	.text._Z26parallel_scan_fused_kernelPKfS0_Pfiiif,"ax",@progbits
	.align	128
        .global         _Z26parallel_scan_fused_kernelPKfS0_Pfiiif
        .type           _Z26parallel_scan_fused_kernelPKfS0_Pfiiif,@function
        .size           _Z26parallel_scan_fused_kernelPKfS0_Pfiiif,(.L_x_33 - _Z26parallel_scan_fused_kernelPKfS0_Pfiiif)
        .other          _Z26parallel_scan_fused_kernelPKfS0_Pfiiif,@"STO_CUDA_ENTRY STV_DEFAULT"
_Z26parallel_scan_fused_kernelPKfS0_Pfiiif:
.text._Z26parallel_scan_fused_kernelPKfS0_Pfiiif:
[----:B------:R-:W-:Y:S01]  /*0000*/  LDC R1, c[0x0][0x37c] ;  /* 0x0000df00ff017b82 */ /* 0x000fe20000000800 */
[----:B------:R-:W0:Y:S07]  /*0010*/  S2R R17, SR_CTAID.X ;  /* 0x0000000000117919 */ /* 0x000e2e0000002500 */
[----:B------:R-:W1:Y:S01]  /*0020*/  S2UR UR6, SR_CTAID.Y ;  /* 0x00000000000679c3 */ /* 0x000e620000002600 */
[----:B------:R-:W0:Y:S07]  /*0030*/  LDCU UR4, c[0x0][0x398] ;  /* 0x00007300ff0477ac */ /* 0x000e2e0008000800 */
[----:B------:R-:W1:Y:S02]  /*0040*/  LDC R19, c[0x0][0x3a0] ;  /* 0x0000e800ff137b82 */ /* 0x000e640000000800 */
[----:B-1----:R-:W-:-:S04]  /*0050*/  ISETP.LE.AND P0, PT, R19, UR6, PT ;  /* 0x0000000613007c0c */ /* 0x002fc8000bf03270 */
[----:B0-----:R-:W-:-:S13]  /*0060*/  ISETP.GE.OR P0, PT, R17, UR4, P0 ;  /* 0x0000000411007c0c */ /* 0x001fda0008706670 */
[----:B------:R-:W-:Y:S05]  /*0070*/  @P0 EXIT ;  /* 0x000000000000094d */ /* 0x000fea0003800000 */
[----:B------:R-:W0:Y:S02]  /*0080*/  LDC R24, c[0x0][0x39c] ;  /* 0x0000e700ff187b82 */ /* 0x000e240000000800 */
[----:B0-----:R-:W-:-:S13]  /*0090*/  ISETP.GE.AND P0, PT, R24, 0x1, PT ;  /* 0x000000011800780c */ /* 0x001fda0003f06270 */
[----:B------:R-:W-:Y:S05]  /*00a0*/  @!P0 EXIT ;  /* 0x000000000000894d */ /* 0x000fea0003800000 */
[----:B------:R-:W0:Y:S01]  /*00b0*/  S2R R0, SR_TID.X ;  /* 0x0000000000007919 */ /* 0x000e220000002100 */
[----:B------:R-:W1:Y:S01]  /*00c0*/  S2UR UR5, SR_CgaCtaId ;  /* 0x00000000000579c3 */ /* 0x000e620000008800 */
[----:B------:R-:W-:Y:S01]  /*00d0*/  UMOV UR4, 0x400 ;  /* 0x0000040000047882 */ /* 0x000fe20000000000 */
[----:B------:R-:W-:Y:S01]  /*00e0*/  IMAD R22, R17, R24, -0x1 ;  /* 0xffffffff11167424 */ /* 0x000fe200078e0218 */
[----:B------:R-:W2:Y:S03]  /*00f0*/  LDCU UR7, c[0x0][0x39c] ;  /* 0x00007380ff0777ac */ /* 0x000ea60008000800 */
[----:B------:R-:W-:Y:S01]  /*0100*/  IMAD R22, R22, R19, UR6 ;  /* 0x0000000616167e24 */ /* 0x000fe2000f8e0213 */
[----:B------:R-:W3:Y:S01]  /*0110*/  LDCU.64 UR8, c[0x0][0x358] ;  /* 0x00006b00ff0877ac */ /* 0x000ee20008000a00 */
[----:B------:R-:W4:Y:S01]  /*0120*/  LDC R7, c[0x0][0x3a0] ;  /* 0x0000e800ff077b82 */ /* 0x000f220000000800 */
[----:B------:R-:W0:Y:S07]  /*0130*/  LDCU UR10, c[0x0][0x39c] ;  /* 0x00007380ff0a77ac */ /* 0x000e2e0008000800 */
[----:B------:R-:W2:Y:S01]  /*0140*/  LDC.64 R10, c[0x0][0x380] ;  /* 0x0000e000ff0a7b82 */ /* 0x000ea20000000a00 */
[----:B-1----:R-:W-:Y:S01]  /*0150*/  ULEA UR4, UR5, UR4, 0x18 ;  /* 0x0000000405047291 */ /* 0x002fe2000f8ec0ff */
[C---:B0-----:R-:W-:Y:S01]  /*0160*/  LEA R3, R0.reuse, 0x8, 0x4 ;  /* 0x0000000800037811 */ /* 0x041fe200078e20ff */
[----:B------:R-:W-:-:S04]  /*0170*/  IMAD.SHL.U32 R14, R0, 0x80, RZ ;  /* 0x00000080000e7824 */ /* 0x000fc800078e00ff */
[C---:B------:R-:W-:Y:S01]  /*0180*/  LEA R2, R0.reuse, UR4, 0x4 ;  /* 0x0000000400027c11 */ /* 0x040fe2000f8e20ff */
[----:B------:R-:W-:Y:S01]  /*0190*/  IMAD R24, R17, R24, R0 ;  /* 0x0000001811187224 */ /* 0x000fe200078e0200 */
[C---:B------:R-:W-:Y:S02]  /*01a0*/  SHF.L.U32 R12, R0.reuse, 0x5, RZ ;  /* 0x00000005000c7819 */ /* 0x040fe400000006ff */
[C---:B------:R-:W-:Y:S01]  /*01b0*/  SHF.L.U32 R13, R0.reuse, 0x6, RZ ;  /* 0x00000006000d7819 */ /* 0x040fe200000006ff */
[----:B------:R-:W-:Y:S01]  /*01c0*/  IMAD.IADD R3, R3, 0x1, R2 ;  /* 0x0000000103037824 */ /* 0x000fe200078e0202 */
[----:B------:R-:W-:Y:S01]  /*01d0*/  SHF.L.U32 R9, R0, 0x8, RZ ;  /* 0x0000000800097819 */ /* 0x000fe200000006ff */
[----:B------:R-:W-:Y:S01]  /*01e0*/  IMAD R24, R24, R19, UR6 ;  /* 0x0000000618187e24 */ /* 0x000fe2000f8e0213 */
[----:B------:R-:W-:Y:S02]  /*01f0*/  LOP3.LUT R20, R14, 0xffffffc0, RZ, 0x3c, !PT ;  /* 0xffffffc00e147812 */ /* 0x000fe400078e3cff */
[----:B------:R-:W-:-:S02]  /*0200*/  IADD3 R4, PT, PT, R12, 0x8, R3 ;  /* 0x000000080c047810 */ /* 0x000fc40007ffe003 */
[----:B------:R-:W-:Y:S02]  /*0210*/  LOP3.LUT R15, R9, 0xffffff80, RZ, 0x3c, !PT ;  /* 0xffffff80090f7812 */ /* 0x000fe400078e3cff */
[----:B------:R-:W-:Y:S02]  /*0220*/  IADD3 R5, PT, PT, R4, 0x20, R13 ;  /* 0x0000002004057810 */ /* 0x000fe40007ffe00d */
[----:B------:R-:W-:Y:S02]  /*0230*/  LOP3.LUT R21, R13, 0xffffffe0, RZ, 0x3c, !PT ;  /* 0xffffffe00d157812 */ /* 0x000fe400078e3cff */
[----:B------:R-:W-:Y:S02]  /*0240*/  IADD3 R6, PT, PT, R5, 0x40, R14 ;  /* 0x0000004005067810 */ /* 0x000fe40007ffe00e */
[----:B------:R-:W-:Y:S02]  /*0250*/  LOP3.LUT R12, R12, 0xfffffff0, RZ, 0x3c, !PT ;  /* 0xfffffff00c0c7812 */ /* 0x000fe400078e3cff */
[----:B------:R-:W-:-:S02]  /*0260*/  IADD3 R8, PT, PT, R6, 0x80, R9 ;  /* 0x0000008006087810 */ /* 0x000fc40007ffe009 */
[----:B------:R-:W-:Y:S01]  /*0270*/  LEA R23, R0, UR4, 0x2 ;  /* 0x0000000400177c11 */ /* 0x000fe2000f8e10ff */
[----:B------:R-:W-:Y:S02]  /*0280*/  UMOV UR4, URZ ;  /* 0x000000ff00047c82 */ /* 0x000fe40008000000 */
[----:B------:R-:W-:-:S05]  /*0290*/  IMAD.IADD R9, R15, 0x1, R8 ;  /* 0x000000010f097824 */ /* 0x000fca00078e0208 */
[----:B------:R-:W-:-:S05]  /*02a0*/  IADD3 R20, PT, PT, R20, R9, RZ ;  /* 0x0000000914147210 */ /* 0x000fca0007ffe0ff */
[----:B------:R-:W-:-:S05]  /*02b0*/  IMAD.IADD R21, R21, 0x1, R20 ;  /* 0x0000000115157824 */ /* 0x000fca00078e0214 */
[----:B--234-:R-:W-:-:S07]  /*02c0*/  IADD3 R25, PT, PT, R12, R21, RZ ;  /* 0x000000150c197210 */ /* 0x01cfce0007ffe0ff */
.L_x_20:
[----:B01----:R-:W0:Y:S01]  /*02d0*/  LDC.64 R12, c[0x0][0x388] ;  /* 0x0000e200ff0c7b82 */ /* 0x003e220000000a00 */
[----:B------:R-:W-:-:S04]  /*02e0*/  UISETP.LT.AND UP0, UPT, UR7, 0x100, UPT ;  /* 0x000001000700788c */ /* 0x000fc8000bf01270 */
[----:B------:R-:W-:-:S03]  /*02f0*/  USEL UR5, UR7, 0x100, UP0 ;  /* 0x0000010007057887 */ /* 0x000fc60008000000 */
[----:B------:R-:W1:Y:S03]  /*0300*/  LDC.64 R14, c[0x0][0x380] ;  /* 0x0000e000ff0e7b82 */ /* 0x000e660000000a00 */
[----:B------:R-:W-:-:S13]  /*0310*/  ISETP.GE.AND P0, PT, R0, UR5, PT ;  /* 0x0000000500007c0c */ /* 0x000fda000bf06270 */
[----:B0-----:R-:W-:-:S05]  /*0320*/  @!P0 IMAD.WIDE R12, R24, 0x4, R12 ;  /* 0x00000004180c8825 */ /* 0x001fca00078e020c */
[----:B--2---:R-:W2:Y:S01]  /*0330*/  @!P0 LDG.E.CONSTANT R16, desc[UR8][R12.64] ;  /* 0x000000080c108981 */ /* 0x004ea2000c1e9900 */
[----:B-1----:R-:W-:-:S06]  /*0340*/  @!P0 IMAD.WIDE R14, R24, 0x4, R14 ;  /* 0x00000004180e8825 */ /* 0x002fcc00078e020e */
[----:B------:R-:W3:Y:S01]  /*0350*/  @!P0 LDG.E.CONSTANT R14, desc[UR8][R14.64] ;  /* 0x000000080e0e8981 */ /* 0x000ee2000c1e9900 */
[----:B------:R-:W-:Y:S01]  /*0360*/  @P0 IMAD.MOV.U32 R18, RZ, RZ, 0x3f800000 ;  /* 0x3f800000ff120424 */ /* 0x000fe200078e00ff */
[----:B------:R-:W-:Y:S01]  /*0370*/  UISETP.GT.AND UP0, UPT, UR7, 0x20, UPT ;  /* 0x000000200700788c */ /* 0x000fe2000bf04270 */
[----:B------:R-:W-:-:S05]  /*0380*/  @P0 MOV R16, RZ ;  /* 0x000000ff00100202 */ /* 0x000fca0000000f00 */
[----:B--2---:R0:W-:Y:S04]  /*0390*/  STS [R23+0x420], R16 ;  /* 0x0004201017007388 */ /* 0x0041e80000000800 */
[----:B---3--:R0:W-:Y:S04]  /*03a0*/  @!P0 STS [R23], R14 ;  /* 0x0000000e17008388 */ /* 0x0081e80000000800 */
[----:B------:R0:W-:Y:S01]  /*03b0*/  @P0 STS [R23], R18 ;  /* 0x0000001217000388 */ /* 0x0001e20000000800 */
[----:B------:R-:W-:Y:S06]  /*03c0*/  BAR.SYNC.DEFER_BLOCKING 0x0 ;  /* 0x0000000000007b1d */ /* 0x000fec0000010000 */
[----:B------:R-:W-:Y:S05]  /*03d0*/  BRA.U UP0, `(.L_x_0) ;  /* 0x0000000100b07547 */ /* 0x000fea000b800000 */
[----:B------:R-:W-:Y:S05]  /*03e0*/  @P0 BRA `(.L_x_1) ;  /* 0x0000000000a00947 */ /* 0x000fea0003800000 */
[----:B0-----:R0:W1:Y:S01]  /*03f0*/  LDS R14, [R23] ;  /* 0x00000000170e7984 */ /* 0x0010620000000800 */
[----:B------:R-:W-:Y:S01]  /*0400*/  UMOV UR5, 0xffffffff ;  /* 0xffffffff00057882 */ /* 0x000fe20000000000 */
[----:B------:R-:W-:Y:S02]  /*0410*/  LOP3.LUT R12, R0, 0x1f, RZ, 0xc0, !PT ;  /* 0x0000001f000c7812 */ /* 0x000fe400078ec0ff */
[----:B------:R0:W2:Y:S02]  /*0420*/  LDS R13, [R23+0x420] ;  /* 0x00042000170d7984 */ /* 0x0000a40000000800 */
[----:B------:R-:W-:Y:S01]  /*0430*/  ISETP.NE.AND P1, PT, R12, RZ, PT ;  /* 0x000000ff0c00720c */ /* 0x000fe20003f25270 */
[----:B------:R-:W-:-:S12]  /*0440*/  BRA.DIV UR5, `(.L_x_2) ;  /* 0x00000012050c7947 */ /* 0x000fd8000b800000 */
[----:B--2---:R-:W2:Y:S01]  /*0450*/  SHFL.UP PT, R26, R13, 0x1, RZ ;  /* 0x042000000d1a7989 */ /* 0x004ea200000e00ff */
[C---:B------:R-:W-:Y:S02]  /*0460*/  ISETP.GE.U32.AND P2, PT, R12.reuse, 0x4, PT ;  /* 0x000000040c00780c */ /* 0x040fe40003f46070 */
[C---:B------:R-:W-:Y:S01]  /*0470*/  ISETP.GE.U32.AND P3, PT, R12.reuse, 0x8, PT ;  /* 0x000000080c00780c */ /* 0x040fe20003f66070 */
[----:B-1----:R-:W1:Y:S01]  /*0480*/  SHFL.UP PT, R19, R14, 0x1, RZ ;  /* 0x042000000e137989 */ /* 0x002e6200000e00ff */
[----:B------:R-:W-:Y:S01]  /*0490*/  ISETP.GE.U32.AND P4, PT, R12, 0x10, PT ;  /* 0x000000100c00780c */ /* 0x000fe20003f86070 */
[----:B--2---:R-:W-:Y:S01]  /*04a0*/  @P1 FFMA R26, R14, R26, R13 ;  /* 0x0000001a0e1a1223 */ /* 0x004fe2000000000d */
[----:B-1----:R-:W-:-:S04]  /*04b0*/  @P1 FMUL R19, R19, R14 ;  /* 0x0000000e13131220 */ /* 0x002fc80000400000 */
[----:B------:R-:W-:Y:S01]  /*04c0*/  @P1 MOV R13, R26 ;  /* 0x0000001a000d1202 */ /* 0x000fe20000000f00 */
[----:B------:R-:W-:Y:S01]  /*04d0*/  @P1 IMAD.MOV.U32 R14, RZ, RZ, R19 ;  /* 0x000000ffff0e1224 */ /* 0x000fe200078e0013 */
[----:B------:R-:W-:-:S03]  /*04e0*/  ISETP.GE.U32.AND P1, PT, R12, 0x2, PT ;  /* 0x000000020c00780c */ /* 0x000fc60003f26070 */
[----:B------:R-:W1:Y:S04]  /*04f0*/  SHFL.UP PT, R26, R13, 0x2, RZ ;  /* 0x044000000d1a7989 */ /* 0x000e6800000e00ff */
[----:B------:R-:W2:Y:S06]  /*0500*/  SHFL.UP PT, R19, R14, 0x2, RZ ;  /* 0x044000000e137989 */ /* 0x000eac00000e00ff */
[C---:B-1----:R-:W-:Y:S01]  /*0510*/  @P1 FFMA R26, R14.reuse, R26, R13 ;  /* 0x0000001a0e1a1223 */ /* 0x042fe2000000000d */
[----:B--2---:R-:W-:-:S04]  /*0520*/  @P1 FMUL R19, R14, R19 ;  /* 0x000000130e131220 */ /* 0x004fc80000400000 */
[----:B------:R-:W-:Y:S01]  /*0530*/  @P1 MOV R13, R26 ;  /* 0x0000001a000d1202 */ /* 0x000fe20000000f00 */
[----:B------:R-:W-:-:S04]  /*0540*/  @P1 IMAD.MOV.U32 R14, RZ, RZ, R19 ;  /* 0x000000ffff0e1224 */ /* 0x000fc800078e0013 */
[----:B------:R-:W1:Y:S04]  /*0550*/  SHFL.UP PT, R26, R13, 0x4, RZ ;  /* 0x048000000d1a7989 */ /* 0x000e6800000e00ff */
[----:B------:R-:W2:Y:S01]  /*0560*/  SHFL.UP PT, R19, R14, 0x4, RZ ;  /* 0x048000000e137989 */ /* 0x000ea200000e00ff */
[C---:B-1----:R-:W-:Y:S01]  /*0570*/  @P2 FFMA R26, R14.reuse, R26, R13 ;  /* 0x0000001a0e1a2223 */ /* 0x042fe2000000000d */
[----:B--2---:R-:W-:-:S03]  /*0580*/  @P2 FMUL R19, R14, R19 ;  /* 0x000000130e132220 */ /* 0x004fc60000400000 */
[----:B------:R-:W-:Y:S02]  /*0590*/  @P2 IMAD.MOV.U32 R13, RZ, RZ, R26 ;  /* 0x000000ffff0d2224 */ /* 0x000fe400078e001a */
[----:B------:R-:W-:-:S03]  /*05a0*/  @P2 MOV R14, R19 ;  /* 0x00000013000e2202 */ /* 0x000fc60000000f00 */
[----:B------:R-:W1:Y:S04]  /*05b0*/  SHFL.UP PT, R26, R13, 0x8, RZ ;  /* 0x050000000d1a7989 */ /* 0x000e6800000e00ff */
[----:B------:R-:W2:Y:S01]  /*05c0*/  SHFL.UP PT, R19, R14, 0x8, RZ ;  /* 0x050000000e137989 */ /* 0x000ea200000e00ff */
[C---:B-1----:R-:W-:Y:S01]  /*05d0*/  @P3 FFMA R26, R14.reuse, R26, R13 ;  /* 0x0000001a0e1a3223 */ /* 0x042fe2000000000d */
[----:B--2---:R-:W-:-:S04]  /*05e0*/  @P3 FMUL R19, R14, R19 ;  /* 0x000000130e133220 */ /* 0x004fc80000400000 */
[----:B------:R-:W-:Y:S02]  /*05f0*/  @P3 MOV R13, R26 ;  /* 0x0000001a000d3202 */ /* 0x000fe40000000f00 */
[----:B------:R-:W-:-:S03]  /*0600*/  @P3 MOV R14, R19 ;  /* 0x00000013000e3202 */ /* 0x000fc60000000f00 */
[----:B------:R1:W2:Y:S04]  /*0610*/  SHFL.UP PT, R26, R13, 0x10, RZ ;  /* 0x060000000d1a7989 */ /* 0x0002a800000e00ff */
[----:B------:R1:W3:Y:S02]  /*0620*/  SHFL.UP PT, R19, R14, 0x10, RZ ;  /* 0x060000000e137989 */ /* 0x0002e400000e00ff */
.L_x_31:
[C---:B-12---:R-:W-:Y:S01]  /*0630*/  @P4 FFMA R13, R14.reuse, R26, R13 ;  /* 0x0000001a0e0d4223 */ /* 0x046fe2000000000d */
[----:B---3--:R-:W-:-:S04]  /*0640*/  @P4 FMUL R14, R14, R19 ;  /* 0x000000130e0e4220 */ /* 0x008fc80000400000 */
[----:B------:R1:W-:Y:S04]  /*0650*/  STS [R23+0x420], R13 ;  /* 0x0004200d17007388 */ /* 0x0003e80000000800 */
[----:B------:R1:W-:Y:S02]  /*0660*/  STS [R23], R14 ;  /* 0x0000000e17007388 */ /* 0x0003e40000000800 */
.L_x_1:
[----:B------:R-:W-:Y:S05]  /*0670*/  WARPSYNC.ALL ;  /* 0x0000000000007948 */ /* 0x000fea0003800000 */
[----:B------:R-:W-:Y:S06]  /*0680*/  BAR.SYNC.DEFER_BLOCKING 0x0 ;  /* 0x0000000000007b1d */ /* 0x000fec0000010000 */
[----:B------:R-:W-:Y:S05]  /*0690*/  BRA `(.L_x_3) ;  /* 0x0000000c00187947 */ /* 0x000fea0003800000 */
.L_x_0:
[----:B------:R-:W-:Y:S01]  /*06a0*/  BAR.SYNC.DEFER_BLOCKING 0x0 ;  /* 0x0000000000007b1d */ /* 0x000fe20000010000 */
[C---:B------:R-:W-:Y:S01]  /*06b0*/  ISETP.GT.U32.AND P1, PT, R0.reuse, 0x7f, PT ;  /* 0x0000007f0000780c */ /* 0x040fe20003f24070 */
[C---:B------:R-:W-:Y:S01]  /*06c0*/  IMAD R17, R0.reuse, 0x4, R23 ;  /* 0x0000000400117824 */ /* 0x040fe200078e0217 */
[C---:B------:R-:W-:Y:S02]  /*06d0*/  ISETP.GT.U32.AND P3, PT, R0.reuse, 0x3f, PT ;  /* 0x0000003f0000780c */ /* 0x040fe40003f64070 */
[C---:B------:R-:W-:Y:S01]  /*06e0*/  ISETP.GT.U32.AND P2, PT, R0.reuse, 0x1f, PT ;  /* 0x0000001f0000780c */ /* 0x040fe20003f44070 */
[----:B------:R-:W-:Y:S01]  /*06f0*/  BSSY.RECONVERGENT B0, `(.L_x_4) ;  /* 0x000005c000007945 */ /* 0x000fe20003800200 */
[C---:B------:R-:W-:Y:S02]  /*0700*/  ISETP.GT.U32.AND P4, PT, R0.reuse, 0x7, PT ;  /* 0x000000070000780c */ /* 0x040fe40003f84070 */
[----:B------:R-:W-:Y:S02]  /*0710*/  ISETP.GT.U32.AND P5, PT, R0, 0x3, PT ;  /* 0x000000030000780c */ /* 0x000fe40003fa4070 */
[----:B0-----:R-:W-:-:S02]  /*0720*/  P2R R16, PR, RZ, 0x1 ;  /* 0x00000001ff107803 */ /* 0x001fc40000000000 */
[C---:B------:R-:W-:Y:S02]  /*0730*/  ISETP.GT.U32.AND P0, PT, R0.reuse, 0x1, PT ;  /* 0x000000010000780c */ /* 0x040fe40003f04070 */
[----:B------:R-:W-:Y:S01]  /*0740*/  ISETP.NE.AND P6, PT, R0, RZ, PT ;  /* 0x000000ff0000720c */ /* 0x000fe20003fc5270 */
[----:B------:R-:W0:Y:S04]  /*0750*/  @!P1 LDS.64 R12, [R17] ;  /* 0x00000000110c9984 */ /* 0x000e280000000a00 */
[----:B------:R-:W1:Y:S08]  /*0760*/  @!P1 LDS.64 R14, [R17+0x420] ;  /* 0x00042000110e9984 */ /* 0x000e700000000a00 */
[----:B------:R-:W-:Y:S01]  /*0770*/  @!P6 MOV R19, 0x400 ;  /* 0x000004000013e802 */ /* 0x000fe20000000f00 */
[----:B0-----:R-:W-:Y:S01]  /*0780*/  @!P1 FMUL R12, R12, R13 ;  /* 0x0000000d0c0c9220 */ /* 0x001fe20000400000 */
[----:B-1----:R-:W-:-:S04]  /*0790*/  @!P1 FFMA R14, R13, R14, R15 ;  /* 0x0000000e0d0e9223 */ /* 0x002fc8000000000f */
[----:B------:R0:W-:Y:S04]  /*07a0*/  @!P1 STS [R17+0x4], R12 ;  /* 0x0000040c11009388 */ /* 0x0001e80000000800 */
[----:B------:R-:W-:Y:S01]  /*07b0*/  @!P1 STS [R17+0x424], R14 ;  /* 0x0004240e11009388 */ /* 0x000fe20000000800 */
[----:B------:R-:W-:Y:S01]  /*07c0*/  BAR.SYNC.DEFER_BLOCKING 0x0 ;  /* 0x0000000000007b1d */ /* 0x000fe20000010000 */
[----:B0-----:R-:W-:-:S05]  /*07d0*/  P2R R12, PR, RZ, 0x8 ;  /* 0x00000008ff0c7803 */ /* 0x001fca0000000000 */
[----:B------:R-:W-:Y:S04]  /*07e0*/  @!P3 LDS R13, [R2+0x4] ;  /* 0x00000400020db984 */ /* 0x000fe80000000800 */
[----:B------:R-:W0:Y:S04]  /*07f0*/  @!P3 LDS R18, [R2+0xc] ;  /* 0x00000c000212b984 */ /* 0x000e280000000800 */
[----:B------:R-:W-:Y:S04]  /*0800*/  @!P3 LDS R15, [R2+0x424] ;  /* 0x00042400020fb984 */ /* 0x000fe80000000800 */
[----:B------:R-:W1:Y:S01]  /*0810*/  @!P3 LDS R26, [R2+0x42c] ;  /* 0x00042c00021ab984 */ /* 0x000e620000000800 */
[----:B0-----:R-:W-:-:S05]  /*0820*/  @!P3 FMUL R13, R13, R18 ;  /* 0x000000120d0db220 */ /* 0x001fca0000400000 */
[----:B------:R-:W-:Y:S01]  /*0830*/  @!P3 STS [R2+0xc], R13 ;  /* 0x00000c0d0200b388 */ /* 0x000fe20000000800 */
[----:B-1----:R-:W-:Y:S02]  /*0840*/  @!P3 FFMA R15, R15, R18, R26 ;  /* 0x000000120f0fb223 */ /* 0x002fe4000000001a */
[----:B------:R-:W0:Y:S03]  /*0850*/  @!P6 S2R R26, SR_CgaCtaId ;  /* 0x00000000001ae919 */ /* 0x000e260000008800 */
[----:B------:R-:W-:Y:S01]  /*0860*/  @!P3 STS [R2+0x42c], R15 ;  /* 0x00042c0f0200b388 */ /* 0x000fe20000000800 */
[----:B------:R-:W-:Y:S01]  /*0870*/  BAR.SYNC.DEFER_BLOCKING 0x0 ;  /* 0x0000000000007b1d */ /* 0x000fe20000010000 */
[----:B------:R-:W-:-:S05]  /*0880*/  ISETP.GT.U32.AND P3, PT, R0, 0xf, PT ;  /* 0x0000000f0000780c */ /* 0x000fca0003f64070 */
[----:B------:R-:W-:Y:S01]  /*0890*/  @!P2 LDS R12, [R3+0x4] ;  /* 0x00000400030ca984 */ /* 0x000fe20000000800 */
[----:B0-----:R-:W-:-:S03]  /*08a0*/  @!P6 LEA R19, R26, R19, 0x18 ;  /* 0x000000131a13e211 */ /* 0x001fc600078ec0ff */
[----:B------:R-:W0:Y:S04]  /*08b0*/  @!P2 LDS R17, [R3+0x14] ;  /* 0x000014000311a984 */ /* 0x000e280000000800 */
[----:B------:R-:W-:Y:S04]  /*08c0*/  @!P2 LDS R14, [R3+0x424] ;  /* 0x00042400030ea984 */ /* 0x000fe80000000800 */
[----:B------:R-:W1:Y:S01]  /*08d0*/  @!P2 LDS R18, [R3+0x434] ;  /* 0x000434000312a984 */ /* 0x000e620000000800 */
[----:B0-----:R-:W-:-:S05]  /*08e0*/  @!P2 FMUL R12, R12, R17 ;  /* 0x000000110c0ca220 */ /* 0x001fca0000400000 */
[----:B------:R-:W-:Y:S01]  /*08f0*/  @!P2 STS [R3+0x14], R12 ;  /* 0x0000140c0300a388 */ /* 0x000fe20000000800 */
[----:B-1----:R-:W-:-:S05]  /*0900*/  @!P2 FFMA R14, R17, R14, R18 ;  /* 0x0000000e110ea223 */ /* 0x002fca0000000012 */
[----:B------:R-:W-:Y:S01]  /*0910*/  @!P2 STS [R3+0x434], R14 ;  /* 0x0004340e0300a388 */ /* 0x000fe20000000800 */
[----:B------:R-:W-:Y:S06]  /*0920*/  BAR.SYNC.DEFER_BLOCKING 0x0 ;  /* 0x0000000000007b1d */ /* 0x000fec0000010000 */
[----:B------:R-:W-:Y:S04]  /*0930*/  @!P3 LDS R13, [R4+0xc] ;  /* 0x00000c00040db984 */ /* 0x000fe80000000800 */
        /* <DEDUP_REMOVED lines=13> */
[----:B------:R0:W-:Y:S01]  /*0a10*/  @!P4 STS [R5+0x4c], R12 ;  /* 0x00004c0c0500c388 */ /* 0x0001e20000000800 */
[----:B-1----:R-:W-:-:S05]  /*0a20*/  @!P4 FFMA R14, R17, R14, R18 ;  /* 0x0000000e110ec223 */ /* 0x002fca0000000012 */
[----:B------:R-:W-:Y:S01]  /*0a30*/  @!P4 STS [R5+0x46c], R14 ;  /* 0x00046c0e0500c388 */ /* 0x000fe20000000800 */
[----:B0-----:R-:W-:Y:S01]  /*0a40*/  P2R R12, PR, RZ, 0x1 ;  /* 0x00000001ff0c7803 */ /* 0x001fe20000000000 */
        /* <DEDUP_REMOVED lines=14> */
[----:B0-----:R-:W-:Y:S01]  /*0b30*/  @!P0 FMUL R13, R12, R17 ;  /* 0x000000110c0d8220 */ /* 0x001fe20000400000 */
[----:B------:R-:W-:-:S04]  /*0b40*/  @!P6 MOV R12, 0x3f800000 ;  /* 0x3f800000000ce802 */ /* 0x000fc80000000f00 */
[----:B------:R0:W-:Y:S01]  /*0b50*/  @!P0 STS [R8+0x10c], R13 ;  /* 0x00010c0d08008388 */ /* 0x0001e20000000800 */
[----:B-1----:R-:W-:-:S05]  /*0b60*/  @!P0 FFMA R17, R17, R14, R18 ;  /* 0x0000000e11118223 */ /* 0x002fca0000000012 */
[----:B------:R0:W-:Y:S01]  /*0b70*/  @!P0 STS [R8+0x52c], R17 ;  /* 0x00052c1108008388 */ /* 0x0001e20000000800 */
[----:B------:R-:W-:Y:S01]  /*0b80*/  BAR.SYNC.DEFER_BLOCKING 0x0 ;  /* 0x0000000000007b1d */ /* 0x000fe20000010000 */
[----:B------:R-:W-:-:S05]  /*0b90*/  ISETP.NE.AND P0, PT, R16, RZ, PT ;  /* 0x000000ff1000720c */ /* 0x000fca0003f05270 */
[----:B------:R0:W-:Y:S04]  /*0ba0*/  @!P6 STS [R19+0x3fc], R12 ;  /* 0x0003fc0c1300e388 */ /* 0x0001e80000000800 */
[----:B------:R0:W-:Y:S01]  /*0bb0*/  @!P6 STS [R19+0x81c], RZ ;  /* 0x00081cff1300e388 */ /* 0x0001e20000000800 */
[----:B------:R-:W-:Y:S06]  /*0bc0*/  BAR.SYNC.DEFER_BLOCKING 0x0 ;  /* 0x0000000000007b1d */ /* 0x000fec0000010000 */
[----:B------:R-:W-:Y:S05]  /*0bd0*/  @P6 BRA `(.L_x_5) ;  /* 0x0000000000346947 */ /* 0x000fea0003800000 */
[----:B------:R-:W1:Y:S01]  /*0be0*/  S2UR UR6, SR_CgaCtaId ;  /* 0x00000000000679c3 */ /* 0x000e620000008800 */
[----:B------:R-:W-:Y:S02]  /*0bf0*/  UMOV UR5, 0x400 ;  /* 0x0000040000057882 */ /* 0x000fe40000000000 */
[----:B-1----:R-:W-:-:S09]  /*0c00*/  ULEA UR5, UR6, UR5, 0x18 ;  /* 0x0000000506057291 */ /* 0x002fd2000f8ec0ff */
[----:B0-----:R-:W-:Y:S04]  /*0c10*/  LDS R12, [UR5+0x1fc] ;  /* 0x0001fc05ff0c7984 */ /* 0x001fe80008000800 */
[----:B------:R-:W0:Y:S04]  /*0c20*/  LDS R15, [UR5+0x3fc] ;  /* 0x0003fc05ff0f7984 */ /* 0x000e280008000800 */
[----:B------:R-:W-:Y:S04]  /*0c30*/  LDS R13, [UR5+0x61c] ;  /* 0x00061c05ff0d7984 */ /* 0x000fe80008000800 */
[----:B------:R-:W1:Y:S01]  /*0c40*/  LDS R14, [UR5+0x81c] ;  /* 0x00081c05ff0e7984 */ /* 0x000e620008000800 */
[----:B0-----:R-:W-:-:S03]  /*0c50*/  FMUL R16, R12, R15 ;  /* 0x0000000f0c107220 */ /* 0x001fc60000400000 */
[----:B------:R2:W-:Y:S04]  /*0c60*/  STS [UR5+0x1fc], R15 ;  /* 0x0001fc0fff007988 */ /* 0x0005e80008000805 */
[----:B------:R2:W-:Y:S01]  /*0c70*/  STS [UR5+0x3fc], R16 ;  /* 0x0003fc10ff007988 */ /* 0x0005e20008000805 */
[----:B-1----:R-:W-:-:S03]  /*0c80*/  FFMA R13, R12, R14, R13 ;  /* 0x0000000e0c0d7223 */ /* 0x002fc6000000000d */
[----:B------:R2:W-:Y:S04]  /*0c90*/  STS [UR5+0x61c], R14 ;  /* 0x00061c0eff007988 */ /* 0x0005e80008000805 */
[----:B------:R2:W-:Y:S02]  /*0ca0*/  STS [UR5+0x81c], R13 ;  /* 0x00081c0dff007988 */ /* 0x0005e40008000805 */
.L_x_5:
[----:B------:R-:W-:Y:S05]  /*0cb0*/  BSYNC.RECONVERGENT B0 ;  /* 0x0000000000007941 */ /* 0x000fea0003800200 */
.L_x_4:
[----:B------:R-:W-:Y:S01]  /*0cc0*/  BAR.SYNC.DEFER_BLOCKING 0x0 ;  /* 0x0000000000007b1d */ /* 0x000fe20000010000 */
[----:B------:R-:W-:-:S05]  /*0cd0*/  ISETP.GT.U32.AND P6, PT, R0, 0x1, PT ;  /* 0x000000010000780c */ /* 0x000fca0003fc4070 */
[----:B------:R-:W-:Y:S08]  /*0ce0*/  BSSY.RECONVERGENT B0, `(.L_x_6) ;  /* 0x000000c000007945 */ /* 0x000ff00003800200 */
[----:B------:R-:W-:Y:S05]  /*0cf0*/  @P6 BRA `(.L_x_7) ;  /* 0x0000000000286947 */ /* 0x000fea0003800000 */
[----:B0-----:R-:W-:Y:S04]  /*0d00*/  LDS R12, [R8+0xc] ;  /* 0x00000c00080c7984 */ /* 0x001fe80000000800 */
[----:B--2---:R-:W0:Y:S04]  /*0d10*/  LDS R15, [R8+0x10c] ;  /* 0x00010c00080f7984 */ /* 0x004e280000000800 */
[----:B------:R-:W-:Y:S04]  /*0d20*/  LDS R13, [R8+0x42c] ;  /* 0x00042c00080d7984 */ /* 0x000fe80000000800 */
[----:B------:R-:W1:Y:S01]  /*0d30*/  LDS R17, [R8+0x52c] ;  /* 0x00052c0008117984 */ /* 0x000e620000000800 */
[----:B0-----:R-:W-:-:S03]  /*0d40*/  FMUL R19, R12, R15 ;  /* 0x0000000f0c137220 */ /* 0x001fc60000400000 */
[----:B------:R3:W-:Y:S04]  /*0d50*/  STS [R8+0xc], R15 ;  /* 0x00000c0f08007388 */ /* 0x0007e80000000800 */
[----:B------:R3:W-:Y:S01]  /*0d60*/  STS [R8+0x10c], R19 ;  /* 0x00010c1308007388 */ /* 0x0007e20000000800 */
[----:B-1----:R-:W-:-:S03]  /*0d70*/  FFMA R13, R12, R17, R13 ;  /* 0x000000110c0d7223 */ /* 0x002fc6000000000d */
[----:B------:R3:W-:Y:S04]  /*0d80*/  STS [R8+0x42c], R17 ;  /* 0x00042c1108007388 */ /* 0x0007e80000000800 */
[----:B------:R3:W-:Y:S02]  /*0d90*/  STS [R8+0x52c], R13 ;  /* 0x00052c0d08007388 */ /* 0x0007e40000000800 */
.L_x_7:
[----:B------:R-:W-:Y:S05]  /*0da0*/  BSYNC.RECONVERGENT B0 ;  /* 0x0000000000007941 */ /* 0x000fea0003800200 */
.L_x_6:
[----:B------:R-:W-:Y:S06]  /*0db0*/  BAR.SYNC.DEFER_BLOCKING 0x0 ;  /* 0x0000000000007b1d */ /* 0x000fec0000010000 */
[----:B------:R-:W-:Y:S04]  /*0dc0*/  BSSY.RECONVERGENT B0, `(.L_x_8) ;  /* 0x000000c000007945 */ /* 0x000fe80003800200 */
[----:B------:R-:W-:Y:S05]  /*0dd0*/  @P5 BRA `(.L_x_9) ;  /* 0x0000000000285947 */ /* 0x000fea0003800000 */
[----:B--2---:R-:W1:Y:S04]  /*0de0*/  LDS R14, [R6+0x8c] ;  /* 0x00008c00060e7984 */ /* 0x004e680000000800 */
[----:B0-----:R-:W0:Y:S04]  /*0df0*/  LDS R12, [R9+0xc] ;  /* 0x00000c00090c7984 */ /* 0x001e280000000800 */
[----:B---3--:R-:W-:Y:S04]  /*0e00*/  LDS R13, [R9+0x42c] ;  /* 0x00042c00090d7984 */ /* 0x008fe80000000800 */
[----:B-1----:R-:W-:Y:S04]  /*0e10*/  STS [R9+0xc], R14 ;  /* 0x00000c0e09007388 */ /* 0x002fe80000000800 */
[----:B------:R-:W1:Y:S01]  /*0e20*/  LDS R16, [R6+0x4ac] ;  /* 0x0004ac0006107984 */ /* 0x000e620000000800 */
[C---:B0-----:R-:W-:Y:S01]  /*0e30*/  FMUL R15, R12.reuse, R14 ;  /* 0x0000000e0c0f7220 */ /* 0x041fe20000400000 */
[----:B-1----:R-:W-:-:S02]  /*0e40*/  FFMA R13, R12, R16, R13 ;  /* 0x000000100c0d7223 */ /* 0x002fc4000000000d */
[----:B------:R1:W-:Y:S04]  /*0e50*/  STS [R9+0x42c], R16 ;  /* 0x00042c1009007388 */ /* 0x0003e80000000800 */
[----:B------:R1:W-:Y:S04]  /*0e60*/  STS [R6+0x8c], R15 ;  /* 0x00008c0f06007388 */ /* 0x0003e80000000800 */
[----:B------:R1:W-:Y:S02]  /*0e70*/  STS [R6+0x4ac], R13 ;  /* 0x0004ac0d06007388 */ /* 0x0003e40000000800 */
.L_x_9:
[----:B------:R-:W-:Y:S05]  /*0e80*/  BSYNC.RECONVERGENT B0 ;  /* 0x0000000000007941 */ /* 0x000fea0003800200 */
.L_x_8:
[----:B------:R-:W-:Y:S06]  /*0e90*/  BAR.SYNC.DEFER_BLOCKING 0x0 ;  /* 0x0000000000007b1d */ /* 0x000fec0000010000 */
[----:B------:R-:W-:Y:S04]  /*0ea0*/  BSSY.RECONVERGENT B0, `(.L_x_10) ;  /* 0x000000c000007945 */ /* 0x000fe80003800200 */
[----:B------:R-:W-:Y:S05]  /*0eb0*/  @P4 BRA `(.L_x_11) ;  /* 0x0000000000284947 */ /* 0x000fea0003800000 */
[----:B-123--:R-:W1:Y:S04]  /*0ec0*/  LDS R15, [R5+0x4c] ;  /* 0x00004c00050f7984 */ /* 0x00ee680000000800 */
[----:B0-----:R-:W0:Y:S04]  /*0ed0*/  LDS R12, [R20+0xc] ;  /* 0x00000c00140c7984 */ /* 0x001e280000000800 */
[----:B------:R-:W-:Y:S04]  /*0ee0*/  LDS R13, [R20+0x42c] ;  /* 0x00042c00140d7984 */ /* 0x000fe80000000800 */
[----:B-1----:R-:W-:Y:S04]  /*0ef0*/  STS [R20+0xc], R15 ;  /* 0x00000c0f14007388 */ /* 0x002fe80000000800 */
[----:B------:R-:W1:Y:S01]  /*0f00*/  LDS R17, [R5+0x46c] ;  /* 0x00046c0005117984 */ /* 0x000e620000000800 */
[C---:B0-----:R-:W-:Y:S01]  /*0f10*/  FMUL R14, R12.reuse, R15 ;  /* 0x0000000f0c0e7220 */ /* 0x041fe20000400000 */
[----:B-1----:R-:W-:-:S02]  /*0f20*/  FFMA R12, R12, R17, R13 ;  /* 0x000000110c0c7223 */ /* 0x002fc4000000000d */
[----:B------:R4:W-:Y:S04]  /*0f30*/  STS [R20+0x42c], R17 ;  /* 0x00042c1114007388 */ /* 0x0009e80000000800 */
[----:B------:R4:W-:Y:S04]  /*0f40*/  STS [R5+0x4c], R14 ;  /* 0x00004c0e05007388 */ /* 0x0009e80000000800 */
[----:B------:R4:W-:Y:S02]  /*0f50*/  STS [R5+0x46c], R12 ;  /* 0x00046c0c05007388 */ /* 0x0009e40000000800 */
.L_x_11:
[----:B------:R-:W-:Y:S05]  /*0f60*/  BSYNC.RECONVERGENT B0 ;  /* 0x0000000000007941 */ /* 0x000fea0003800200 */
.L_x_10:
[----:B------:R-:W-:Y:S06]  /*0f70*/  BAR.SYNC.DEFER_BLOCKING 0x0 ;  /* 0x0000000000007b1d */ /* 0x000fec0000010000 */
[----:B------:R-:W-:Y:S04]  /*0f80*/  BSSY.RECONVERGENT B0, `(.L_x_12) ;  /* 0x000000c000007945 */ /* 0x000fe80003800200 */
[----:B------:R-:W-:Y:S05]  /*0f90*/  @P3 BRA `(.L_x_13) ;  /* 0x0000000000283947 */ /* 0x000fea0003800000 */
[----:B--2-4-:R-:W2:Y:S04]  /*0fa0*/  LDS R14, [R4+0x2c] ;  /* 0x00002c00040e7984 */ /* 0x014ea80000000800 */
[----:B0-----:R-:W0:Y:S04]  /*0fb0*/  LDS R12, [R21+0xc] ;  /* 0x00000c00150c7984 */ /* 0x001e280000000800 */
[----:B-1-3--:R-:W-:Y:S04]  /*0fc0*/  LDS R13, [R21+0x42c] ;  /* 0x00042c00150d7984 */ /* 0x00afe80000000800 */
[----:B--2---:R-:W-:Y:S04]  /*0fd0*/  STS [R21+0xc], R14 ;  /* 0x00000c0e15007388 */ /* 0x004fe80000000800 */
[----:B------:R-:W1:Y:S01]  /*0fe0*/  LDS R16, [R4+0x44c] ;  /* 0x00044c0004107984 */ /* 0x000e620000000800 */
[C---:B0-----:R-:W-:Y:S01]  /*0ff0*/  FMUL R15, R12.reuse, R14 ;  /* 0x0000000e0c0f7220 */ /* 0x041fe20000400000 */
[----:B-1----:R-:W-:-:S02]  /*1000*/  FFMA R13, R12, R16, R13 ;  /* 0x000000100c0d7223 */ /* 0x002fc4000000000d */
[----:B------:R0:W-:Y:S04]  /*1010*/  STS [R21+0x42c], R16 ;  /* 0x00042c1015007388 */ /* 0x0001e80000000800 */
[----:B------:R0:W-:Y:S04]  /*1020*/  STS [R4+0x2c], R15 ;  /* 0x00002c0f04007388 */ /* 0x0001e80000000800 */
[----:B------:R0:W-:Y:S02]  /*1030*/  STS [R4+0x44c], R13 ;  /* 0x00044c0d04007388 */ /* 0x0001e40000000800 */
.L_x_13:
[----:B------:R-:W-:Y:S05]  /*1040*/  BSYNC.RECONVERGENT B0 ;  /* 0x0000000000007941 */ /* 0x000fea0003800200 */
.L_x_12:
        /* <DEDUP_REMOVED lines=13> */
.L_x_15:
[----:B------:R-:W-:Y:S05]  /*1120*/  BSYNC.RECONVERGENT B0 ;  /* 0x0000000000007941 */ /* 0x000fea0003800200 */
.L_x_14:
[----:B------:R-:W-:Y:S01]  /*1130*/  BAR.SYNC.DEFER_BLOCKING 0x0 ;  /* 0x0000000000007b1d */ /* 0x000fe20000010000 */
[----:B------:R-:W-:-:S05]  /*1140*/  ISETP.GT.U32.AND P2, PT, R0, 0x3f, PT ;  /* 0x0000003f0000780c */ /* 0x000fca0003f44070 */
[----:B------:R-:W-:Y:S08]  /*1150*/  BSSY.RECONVERGENT B0, `(.L_x_16) ;  /* 0x000000f000007945 */ /* 0x000ff00003800200 */
[----:B------:R-:W-:Y:S05]  /*1160*/  @P2 BRA `(.L_x_17) ;  /* 0x0000000000342947 */ /* 0x000fea0003800000 */
[----:B0123--:R-:W0:Y:S01]  /*1170*/  LDS R15, [R2+0xc] ;  /* 0x00000c00020f7984 */ /* 0x00fe220000000800 */
[----:B----4-:R-:W-:-:S04]  /*1180*/  SHF.L.U32 R12, R0, 0x4, RZ ;  /* 0x00000004000c7819 */ /* 0x010fc800000006ff */
[----:B------:R-:W-:-:S05]  /*1190*/  LOP3.LUT R12, R12, 0xfffffff8, RZ, 0x3c, !PT ;  /* 0xfffffff80c0c7812 */ /* 0x000fca00078e3cff */
[----:B------:R-:W-:-:S05]  /*11a0*/  IMAD.IADD R16, R12, 0x1, R25 ;  /* 0x000000010c107824 */ /* 0x000fca00078e0219 */
[----:B------:R-:W1:Y:S04]  /*11b0*/  LDS R12, [R16+0xc] ;  /* 0x00000c00100c7984 */ /* 0x000e680000000800 */
[----:B------:R-:W-:Y:S04]  /*11c0*/  LDS R13, [R16+0x42c] ;  /* 0x00042c00100d7984 */ /* 0x000fe80000000800 */
[----:B0-----:R-:W-:Y:S04]  /*11d0*/  STS [R16+0xc], R15 ;  /* 0x00000c0f10007388 */ /* 0x001fe80000000800 */
[----:B------:R-:W0:Y:S01]  /*11e0*/  LDS R14, [R2+0x42c] ;  /* 0x00042c00020e7984 */ /* 0x000e220000000800 */
[C---:B-1----:R-:W-:Y:S01]  /*11f0*/  FMUL R17, R12.reuse, R15 ;  /* 0x0000000f0c117220 */ /* 0x042fe20000400000 */
[----:B0-----:R-:W-:-:S02]  /*1200*/  FFMA R13, R12, R14, R13 ;  /* 0x0000000e0c0d7223 */ /* 0x001fc4000000000d */
[----:B------:R0:W-:Y:S04]  /*1210*/  STS [R16+0x42c], R14 ;  /* 0x00042c0e10007388 */ /* 0x0001e80000000800 */
[----:B------:R0:W-:Y:S04]  /*1220*/  STS [R2+0xc], R17 ;  /* 0x00000c1102007388 */ /* 0x0001e80000000800 */
[----:B------:R0:W-:Y:S02]  /*1230*/  STS [R2+0x42c], R13 ;  /* 0x00042c0d02007388 */ /* 0x0001e40000000800 */
.L_x_17:
[----:B------:R-:W-:Y:S05]  /*1240*/  BSYNC.RECONVERGENT B0 ;  /* 0x0000000000007941 */ /* 0x000fea0003800200 */
.L_x_16:
[----:B------:R-:W-:Y:S01]  /*1250*/  BAR.SYNC.DEFER_BLOCKING 0x0 ;  /* 0x0000000000007b1d */ /* 0x000fe20000010000 */
[----:B------:R-:W-:-:S05]  /*1260*/  LEA R26, R0, R23, 0x2 ;  /* 0x00000017001a7211 */ /* 0x000fca00078e10ff */
[----:B01234-:R-:W0:Y:S04]  /*1270*/  @!P1 LDS.64 R12, [R26] ;  /* 0x000000001a0c9984 */ /* 0x01fe280000000a00 */
[----:B------:R-:W1:Y:S01]  /*1280*/  @!P1 LDS.64 R14, [R26+0x420] ;  /* 0x000420001a0e9984 */ /* 0x000e620000000a00 */
[CC--:B0-----:R-:W-:Y:S01]  /*1290*/  @!P1 FMUL R17, R12.reuse, R13.reuse ;  /* 0x0000000d0c119220 */ /* 0x0c1fe20000400000 */
[----:B------:R-:W-:Y:S01]  /*12a0*/  MOV R16, R13 ;  /* 0x0000000d00107202 */ /* 0x000fe20000000f00 */
[----:B-1----:R-:W-:Y:S01]  /*12b0*/  @!P1 FFMA R19, R12, R15, R14 ;  /* 0x0000000f0c139223 */ /* 0x002fe2000000000e */
[----:B------:R-:W-:-:S03]  /*12c0*/  IMAD.MOV.U32 R18, RZ, RZ, R15 ;  /* 0x000000ffff127224 */ /* 0x000fc600078e000f */
[----:B------:R0:W-:Y:S04]  /*12d0*/  @!P1 STS.64 [R26], R16 ;  /* 0x000000101a009388 */ /* 0x0001e80000000a00 */
[----:B------:R0:W-:Y:S01]  /*12e0*/  @!P1 STS.64 [R26+0x420], R18 ;  /* 0x000420121a009388 */ /* 0x0001e20000000a00 */
[----:B------:R-:W-:Y:S06]  /*12f0*/  BAR.SYNC.DEFER_BLOCKING 0x0 ;  /* 0x0000000000007b1d */ /* 0x000fec0000010000 */
.L_x_3:
[----:B------:R-:W-:Y:S01]  /*1300*/  ISETP.EQ.OR P1, PT, RZ, UR4, P0 ;  /* 0x00000004ff007c0c */ /* 0x000fe20008722670 */
[----:B------:R-:W-:-:S12]  /*1310*/  BSSY.RECONVERGENT B0, `(.L_x_18) ;  /* 0x000000a000007945 */ /* 0x000fd80003800200 */
[----:B------:R-:W-:Y:S05]  /*1320*/  @P1 BRA `(.L_x_19) ;  /* 0x0000000000201947 */ /* 0x000fea0003800000 */
[----:B-1----:R-:W1:Y:S01]  /*1330*/  LDC.64 R12, c[0x0][0x390] ;  /* 0x0000e400ff0c7b82 */ /* 0x002e620000000a00 */
[C---:B0-----:R-:W-:Y:S01]  /*1340*/  IMAD.WIDE R14, R22.reuse, 0x4, R10 ;  /* 0x00000004160e7825 */ /* 0x041fe200078e020a */
[----:B------:R-:W0:Y:S05]  /*1350*/  LDS R16, [R23+0x420] ;  /* 0x0004200017107984 */ /* 0x000e2a0000000800 */
[----:B------:R-:W0:Y:S01]  /*1360*/  LDG.E.CONSTANT R14, desc[UR8][R14.64] ;  /* 0x000000080e0e7981 */ /* 0x000e22000c1e9900 */
[----:B-1----:R-:W-:-:S06]  /*1370*/  IMAD.WIDE R12, R22, 0x4, R12 ;  /* 0x00000004160c7825 */ /* 0x002fcc00078e020c */
[----:B------:R-:W0:Y:S02]  /*1380*/  LDG.E R13, desc[UR8][R12.64] ;  /* 0x000000080c0d7981 */ /* 0x000e24000c1e1900 */
[----:B0-----:R-:W-:-:S05]  /*1390*/  FFMA R16, R14, R16, R13 ;  /* 0x000000100e107223 */ /* 0x001fca000000000d */
[----:B------:R2:W-:Y:S02]  /*13a0*/  STS [R23+0x420], R16 ;  /* 0x0004201017007388 */ /* 0x0005e40000000800 */
.L_x_19:
[----:B------:R-:W-:Y:S05]  /*13b0*/  BSYNC.RECONVERGENT B0 ;  /* 0x0000000000007941 */ /* 0x000fea0003800200 */
.L_x_18:
[----:B------:R-:W-:Y:S01]  /*13c0*/  BAR.SYNC.DEFER_BLOCKING 0x0 ;  /* 0x0000000000007b1d */ /* 0x000fe20000010000 */
[----:B------:R-:W-:Y:S01]  /*13d0*/  UIADD3 UR4, UPT, UPT, UR4, 0x100, URZ ;  /* 0x0000010004047890 */ /* 0x000fe2000fffe0ff */
[----:B------:R-:W-:Y:S01]  /*13e0*/  LEA R22, R7, R22, 0x8 ;  /* 0x0000001607167211 */ /* 0x000fe200078e40ff */
[----:B------:R-:W-:Y:S02]  /*13f0*/  UIADD3 UR7, UPT, UPT, UR7, -0x100, URZ ;  /* 0xffffff0007077890 */ /* 0x000fe4000fffe0ff */
[----:B------:R-:W-:-:S03]  /*1400*/  UISETP.GE.AND UP0, UPT, UR4, UR10, UPT ;  /* 0x0000000a0400728c */ /* 0x000fc6000bf06270 */
[----:B-1----:R-:W1:Y:S01]  /*1410*/  @!P0 LDC.64 R12, c[0x0][0x390] ;  /* 0x0000e400ff0c8b82 */ /* 0x002e620000000a00 */
[----:B------:R-:W3:Y:S01]  /*1420*/  @!P0 LDS R15, [R23+0x420] ;  /* 0x00042000170f8984 */ /* 0x000ee20000000800 */
[----:B-1----:R-:W-:Y:S01]  /*1430*/  @!P0 IMAD.WIDE R12, R24, 0x4, R12 ;  /* 0x00000004180c8825 */ /* 0x002fe200078e020c */
[----:B------:R-:W-:-:S04]  /*1440*/  LEA R24, R7, R24, 0x8 ;  /* 0x0000001807187211 */ /* 0x000fc800078e40ff */
[----:B---3--:R1:W-:Y:S01]  /*1450*/  @!P0 STG.E desc[UR8][R12.64], R15 ;  /* 0x0000000f0c008986 */ /* 0x0083e2000c101908 */
[----:B------:R-:W-:Y:S05]  /*1460*/  BRA.U !UP0, `(.L_x_20) ;  /* 0xffffffed08987547 */ /* 0x000fea000b83ffff */
[----:B------:R-:W-:Y:S05]  /*1470*/  EXIT ;  /* 0x000000000000794d */ /* 0x000fea0003800000 */
.L_x_2:
[----:B------:R-:W-:Y:S02]  /*1480*/  HFMA2 R15, -RZ, RZ, 0, 5.9604644775390625e-08 ;  /* 0x00000001ff0f7431 */ /* 0x000fe400000001ff */
[----:B-1----:R-:W-:Y:S01]  /*1490*/  IMAD.MOV.U32 R16, RZ, RZ, R14 ;  /* 0x000000ffff107224 */ /* 0x002fe200078e000e */
[----:B------:R-:W-:Y:S01]  /*14a0*/  MOV R17, RZ ;  /* 0x000000ff00117202 */ /* 0x000fe20000000f00 */
[----:B------:R-:W-:Y:S01]  /*14b0*/  IMAD.MOV.U32 R18, RZ, RZ, -0x1 ;  /* 0xffffffffff127424 */ /* 0x000fe200078e00ff */
[C---:B------:R-:W-:Y:S02]  /*14c0*/  ISETP.GE.U32.AND P2, PT, R12.reuse, 0x4, PT ;  /* 0x000000040c00780c */ /* 0x040fe40003f46070 */
[----:B------:R-:W-:-:S13]  /*14d0*/  ISETP.GE.U32.AND P3, PT, R12, 0x8, PT ;  /* 0x000000080c00780c */ /* 0x000fda0003f66070 */
[----:B0-2---:R-:W-:Y:S05]  /*14e0*/  WARPSYNC.COLLECTIVE R18, `(.L_x_21) ;  /* 0x0000000012087348 */ /* 0x005fea0003c00000 */
[----:B------:R1:W3:Y:S02]  /*14f0*/  SHFL.UP P5, R26, R16, R15, R17 ;  /* 0x0400000f101a7389 */ /* 0x0002e400000a0011 */
[----:B0123--:R-:W-:Y:S05]  /*1500*/  ENDCOLLECTIVE ;  /* 0x000000000000791b */ /* 0x00ffea0003800000 */
.L_x_21:
[----:B------:R-:W-:Y:S02]  /*1510*/  ISETP.GE.U32.AND P4, PT, R12, 0x10, PT ;  /* 0x000000100c00780c */ /* 0x000fe40003f86070 */
[----:B------:R-:W-:Y:S02]  /*1520*/  MOV R16, R13 ;  /* 0x0000000d00107202 */ /* 0x000fe40000000f00 */
[----:B------:R-:W-:-:S09]  /*1530*/  MOV R19, R26 ;  /* 0x0000001a00137202 */ /* 0x000fd20000000f00 */
[----:B------:R-:W-:Y:S05]  /*1540*/  WARPSYNC.COLLECTIVE R18, `(.L_x_22) ;  /* 0x0000000012087348 */ /* 0x000fea0003c00000 */
[----:B------:R0:W1:Y:S02]  /*1550*/  SHFL.UP P5, R26, R16, R15, R17 ;  /* 0x0400000f101a7389 */ /* 0x00006400000a0011 */
[----:B01----:R-:W-:Y:S05]  /*1560*/  ENDCOLLECTIVE ;  /* 0x000000000000791b */ /* 0x003fea0003800000 */
.L_x_22:
[----:B------:R-:W-:Y:S01]  /*1570*/  @P1 FMUL R19, R19, R14 ;  /* 0x0000000e13131220 */ /* 0x000fe20000400000 */
[----:B------:R-:W-:Y:S02]  /*1580*/  IMAD.MOV.U32 R15, RZ, RZ, 0x2 ;  /* 0x00000002ff0f7424 */ /* 0x000fe400078e00ff */
[----:B------:R-:W-:Y:S02]  /*1590*/  @P1 FFMA R26, R14, R26, R13 ;  /* 0x0000001a0e1a1223 */ /* 0x000fe4000000000d */
[----:B------:R-:W-:Y:S02]  /*15a0*/  @P1 MOV R14, R19 ;  /* 0x00000013000e1202 */ /* 0x000fe40000000f00 */
[----:B------:R-:W-:Y:S02]  /*15b0*/  @P1 IMAD.MOV.U32 R13, RZ, RZ, R26 ;  /* 0x000000ffff0d1224 */ /* 0x000fe400078e001a */
[----:B------:R-:W-:Y:S02]  /*15c0*/  MOV R16, R14 ;  /* 0x0000000e00107202 */ /* 0x000fe40000000f00 */
[----:B------:R-:W-:-:S13]  /*15d0*/  ISETP.GE.U32.AND P1, PT, R12, 0x2, PT ;  /* 0x000000020c00780c */ /* 0x000fda0003f26070 */
[----:B------:R-:W-:Y:S05]  /*15e0*/  WARPSYNC.COLLECTIVE R18, `(.L_x_23) ;  /* 0x0000000012087348 */ /* 0x000fea0003c00000 */
[----:B------:R0:W1:Y:S02]  /*15f0*/  SHFL.UP P5, R26, R16, R15, R17 ;  /* 0x0400000f101a7389 */ /* 0x00006400000a0011 */
[----:B01----:R-:W-:Y:S05]  /*1600*/  ENDCOLLECTIVE ;  /* 0x000000000000791b */ /* 0x003fea0003800000 */
.L_x_23:
[----:B------:R-:W-:Y:S02]  /*1610*/  MOV R16, R13 ;  /* 0x0000000d00107202 */ /* 0x000fe40000000f00 */
[----:B------:R-:W-:-:S07]  /*1620*/  MOV R19, R26 ;  /* 0x0000001a00137202 */ /* 0x000fce0000000f00 */
[----:B------:R-:W-:Y:S05]  /*1630*/  WARPSYNC.COLLECTIVE R18, `(.L_x_24) ;  /* 0x0000000012087348 */ /* 0x000fea0003c00000 */
[----:B------:R0:W1:Y:S02]  /*1640*/  SHFL.UP P5, R26, R16, R15, R17 ;  /* 0x0400000f101a7389 */ /* 0x00006400000a0011 */
[----:B01----:R-:W-:Y:S05]  /*1650*/  ENDCOLLECTIVE ;  /* 0x000000000000791b */ /* 0x003fea0003800000 */
.L_x_24:
[C---:B------:R-:W-:Y:S01]  /*1660*/  @P1 FMUL R19, R14.reuse, R19 ;  /* 0x000000130e131220 */ /* 0x040fe20000400000 */
[----:B------:R-:W-:Y:S02]  /*1670*/  IMAD.MOV.U32 R15, RZ, RZ, 0x4 ;  /* 0x00000004ff0f7424 */ /* 0x000fe400078e00ff */
[----:B------:R-:W-:Y:S02]  /*1680*/  @P1 FFMA R26, R14, R26, R13 ;  /* 0x0000001a0e1a1223 */ /* 0x000fe4000000000d */
[----:B------:R-:W-:Y:S02]  /*1690*/  @P1 MOV R14, R19 ;  /* 0x00000013000e1202 */ /* 0x000fe40000000f00 */
[----:B------:R-:W-:Y:S02]  /*16a0*/  @P1 IMAD.MOV.U32 R13, RZ, RZ, R26 ;  /* 0x000000ffff0d1224 */ /* 0x000fe400078e001a */
[----:B------:R-:W-:-:S07]  /*16b0*/  MOV R16, R14 ;  /* 0x0000000e00107202 */ /* 0x000fce0000000f00 */
[----:B------:R-:W-:Y:S05]  /*16c0*/  WARPSYNC.COLLECTIVE R18, `(.L_x_25) ;  /* 0x0000000012087348 */ /* 0x000fea0003c00000 */
[----:B------:R0:W1:Y:S02]  /*16d0*/  SHFL.UP P5, R26, R16, R15, R17 ;  /* 0x0400000f101a7389 */ /* 0x00006400000a0011 */
[----:B01----:R-:W-:Y:S05]  /*16e0*/  ENDCOLLECTIVE ;  /* 0x000000000000791b */ /* 0x003fea0003800000 */
.L_x_25:
[----:B------:R-:W-:Y:S02]  /*16f0*/  MOV R16, R13 ;  /* 0x0000000d00107202 */ /* 0x000fe40000000f00 */
[----:B------:R-:W-:-:S07]  /*1700*/  MOV R19, R26 ;  /* 0x0000001a00137202 */ /* 0x000fce0000000f00 */
[----:B------:R-:W-:Y:S05]  /*1710*/  WARPSYNC.COLLECTIVE R18, `(.L_x_26) ;  /* 0x0000000012087348 */ /* 0x000fea0003c00000 */
[----:B------:R0:W1:Y:S02]  /*1720*/  SHFL.UP P5, R26, R16, R15, R17 ;  /* 0x0400000f101a7389 */ /* 0x00006400000a0011 */
[----:B01----:R-:W-:Y:S05]  /*1730*/  ENDCOLLECTIVE ;  /* 0x000000000000791b */ /* 0x003fea0003800000 */
.L_x_26:
        /* <DEDUP_REMOVED lines=9> */
.L_x_27:
[----:B------:R-:W-:Y:S02]  /*17d0*/  MOV R16, R13 ;  /* 0x0000000d00107202 */ /* 0x000fe40000000f00 */
[----:B------:R-:W-:-:S07]  /*17e0*/  MOV R19, R26 ;  /* 0x0000001a00137202 */ /* 0x000fce0000000f00 */
[----:B------:R-:W-:Y:S05]  /*17f0*/  WARPSYNC.COLLECTIVE R18, `(.L_x_28) ;  /* 0x0000000012087348 */ /* 0x000fea0003c00000 */
[----:B------:R0:W1:Y:S02]  /*1800*/  SHFL.UP P5, R26, R16, R15, R17 ;  /* 0x0400000f101a7389 */ /* 0x00006400000a0011 */
[----:B01----:R-:W-:Y:S05]  /*1810*/  ENDCOLLECTIVE ;  /* 0x000000000000791b */ /* 0x003fea0003800000 */
.L_x_28:
        /* <DEDUP_REMOVED lines=9> */
.L_x_29:
[----:B------:R-:W-:Y:S02]  /*18b0*/  MOV R16, R13 ;  /* 0x0000000d00107202 */ /* 0x000fe40000000f00 */
[----:B------:R-:W-:-:S07]  /*18c0*/  MOV R19, R26 ;  /* 0x0000001a00137202 */ /* 0x000fce0000000f00 */
[----:B------:R-:W-:Y:S05]  /*18d0*/  WARPSYNC.COLLECTIVE R18, `(.L_x_30) ;  /* 0x0000000012087348 */ /* 0x000fea0003c00000 */
[----:B------:R0:W1:Y:S02]  /*18e0*/  SHFL.UP P5, R26, R16, R15, R17 ;  /* 0x0400000f101a7389 */ /* 0x00006400000a0011 */
[----:B01----:R-:W-:Y:S05]  /*18f0*/  ENDCOLLECTIVE ;  /* 0x000000000000791b */ /* 0x003fea0003800000 */
.L_x_30:
[----:B------:R-:W-:Y:S05]  /*1900*/  BRA `(.L_x_31) ;  /* 0xffffffec00487947 */ /* 0x000fea000383ffff */
.L_x_32:
[----:B------:R-:W-:-:S00]  /*1910*/  BRA `(.L_x_32) ;  /* 0xfffffffc00fc7947 */ /* 0x000fc0000383ffff */
[----:B------:R-:W-:-:S00]  /*1920*/  NOP ;  /* 0x0000000000007918 */ /* 0x000fc00000000000 */
        /* <DEDUP_REMOVED lines=13> */
.L_x_33:


//--------------------- .nv.shared._Z26parallel_scan_fused_kernelPKfS0_Pfiiif --------------------------
	.section	.nv.shared._Z26parallel_scan_fused_kernelPKfS0_Pfiiif,"aw",@nobits
	.sectionflags	@""
	.align	16
	.zero		1024


//--------------------- .nv.shared.reserved.0     --------------------------
	.section	.nv.shared.reserved.0,"aw",@nobits
	.weak		__nv_reservedSMEM_offset_0_alias
	.size		__nv_reservedSMEM_offset_0_alias, 0, 64
	.other		__nv_reservedSMEM_offset_0_alias,@"STO_CUDA_RESERVED_SHARED STV_DEFAULT"
__nv_reservedSMEM_offset_0_alias:
	.zero		0
	.zero		64


//--------------------- .nv.constant0._Z26parallel_scan_fused_kernelPKfS0_Pfiiif --------------------------
	.section	.nv.constant0._Z26parallel_scan_fused_kernelPKfS0_Pfiiif,"a",@progbits
	.sectionflags	@""
	.align	4
.nv.constant0._Z26parallel_scan_fused_kernelPKfS0_Pfiiif:
	.zero		936


//--------------------- SYMBOLS --------------------------

	.type		.nv.reservedSmem.offset0,@object
	.size		.nv.reservedSmem.offset0,0x4
	.type		.nv.reservedSmem.cap,@object
	.size		.nv.reservedSmem.cap,0x4
